//
// Generated by NVIDIA NVVM Compiler
//
// Compiler Build ID: CL-36424714
// Cuda compilation tools, release 13.0, V13.0.88
// Based on NVVM 20.0.0
//

.version 9.0
.target sm_100
.address_size 64

	// .globl	_Z23conv_transpose2d_kernelPKfS0_Pfiiiiiiiiiiiiiiiiii

.visible .entry _Z23conv_transpose2d_kernelPKfS0_Pfiiiiiiiiiiiiiiiiii(
	.param .u64 .ptr .align 1 _Z23conv_transpose2d_kernelPKfS0_Pfiiiiiiiiiiiiiiiiii_param_0,
	.param .u64 .ptr .align 1 _Z23conv_transpose2d_kernelPKfS0_Pfiiiiiiiiiiiiiiiiii_param_1,
	.param .u64 .ptr .align 1 _Z23conv_transpose2d_kernelPKfS0_Pfiiiiiiiiiiiiiiiiii_param_2,
	.param .u32 _Z23conv_transpose2d_kernelPKfS0_Pfiiiiiiiiiiiiiiiiii_param_3,
	.param .u32 _Z23conv_transpose2d_kernelPKfS0_Pfiiiiiiiiiiiiiiiiii_param_4,
	.param .u32 _Z23conv_transpose2d_kernelPKfS0_Pfiiiiiiiiiiiiiiiiii_param_5,
	.param .u32 _Z23conv_transpose2d_kernelPKfS0_Pfiiiiiiiiiiiiiiiiii_param_6,
	.param .u32 _Z23conv_transpose2d_kernelPKfS0_Pfiiiiiiiiiiiiiiiiii_param_7,
	.param .u32 _Z23conv_transpose2d_kernelPKfS0_Pfiiiiiiiiiiiiiiiiii_param_8,
	.param .u32 _Z23conv_transpose2d_kernelPKfS0_Pfiiiiiiiiiiiiiiiiii_param_9,
	.param .u32 _Z23conv_transpose2d_kernelPKfS0_Pfiiiiiiiiiiiiiiiiii_param_10,
	.param .u32 _Z23conv_transpose2d_kernelPKfS0_Pfiiiiiiiiiiiiiiiiii_param_11,
	.param .u32 _Z23conv_transpose2d_kernelPKfS0_Pfiiiiiiiiiiiiiiiiii_param_12,
	.param .u32 _Z23conv_transpose2d_kernelPKfS0_Pfiiiiiiiiiiiiiiiiii_param_13,
	.param .u32 _Z23conv_transpose2d_kernelPKfS0_Pfiiiiiiiiiiiiiiiiii_param_14,
	.param .u32 _Z23conv_transpose2d_kernelPKfS0_Pfiiiiiiiiiiiiiiiiii_param_15,
	.param .u32 _Z23conv_transpose2d_kernelPKfS0_Pfiiiiiiiiiiiiiiiiii_param_16,
	.param .u32 _Z23conv_transpose2d_kernelPKfS0_Pfiiiiiiiiiiiiiiiiii_param_17,
	.param .u32 _Z23conv_transpose2d_kernelPKfS0_Pfiiiiiiiiiiiiiiiiii_param_18,
	.param .u32 _Z23conv_transpose2d_kernelPKfS0_Pfiiiiiiiiiiiiiiiiii_param_19,
	.param .u32 _Z23conv_transpose2d_kernelPKfS0_Pfiiiiiiiiiiiiiiiiii_param_20
)
{
	.reg .pred 	%p<25>;
	.reg .b32 	%r<194>;
	.reg .b32 	%f<75>;
	.reg .b64 	%rd<70>;

	ld.param.u64 	%rd4, [_Z23conv_transpose2d_kernelPKfS0_Pfiiiiiiiiiiiiiiiiii_param_0];
	ld.param.u64 	%rd5, [_Z23conv_transpose2d_kernelPKfS0_Pfiiiiiiiiiiiiiiiiii_param_1];
	ld.param.u32 	%r73, [_Z23conv_transpose2d_kernelPKfS0_Pfiiiiiiiiiiiiiiiiii_param_3];
	ld.param.u32 	%r58, [_Z23conv_transpose2d_kernelPKfS0_Pfiiiiiiiiiiiiiiiiii_param_4];
	ld.param.u32 	%r59, [_Z23conv_transpose2d_kernelPKfS0_Pfiiiiiiiiiiiiiiiiii_param_5];
	ld.param.u32 	%r60, [_Z23conv_transpose2d_kernelPKfS0_Pfiiiiiiiiiiiiiiiiii_param_6];
	ld.param.u32 	%r61, [_Z23conv_transpose2d_kernelPKfS0_Pfiiiiiiiiiiiiiiiiii_param_7];
	ld.param.u32 	%r62, [_Z23conv_transpose2d_kernelPKfS0_Pfiiiiiiiiiiiiiiiiii_param_8];
	ld.param.u32 	%r63, [_Z23conv_transpose2d_kernelPKfS0_Pfiiiiiiiiiiiiiiiiii_param_9];
	ld.param.u32 	%r64, [_Z23conv_transpose2d_kernelPKfS0_Pfiiiiiiiiiiiiiiiiii_param_10];
	ld.param.u32 	%r65, [_Z23conv_transpose2d_kernelPKfS0_Pfiiiiiiiiiiiiiiiiii_param_11];
	ld.param.u32 	%r69, [_Z23conv_transpose2d_kernelPKfS0_Pfiiiiiiiiiiiiiiiiii_param_15];
	ld.param.u32 	%r72, [_Z23conv_transpose2d_kernelPKfS0_Pfiiiiiiiiiiiiiiiiii_param_20];
	cvta.to.global.u64 	%rd1, %rd5;
	cvta.to.global.u64 	%rd2, %rd4;
	mov.u32 	%r1, %ctaid.y;
	mov.u32 	%r2, %ctaid.x;
	mov.u32 	%r74, %ctaid.z;
	div.u32 	%r3, %r74, %r59;
	mul.lo.s32 	%r75, %r3, %r59;
	sub.s32 	%r4, %r74, %r75;
	setp.ge.s32 	%p2, %r1, %r62;
	setp.ge.s32 	%p3, %r2, %r63;
	or.pred  	%p4, %p2, %p3;
	setp.ge.s32 	%p5, %r3, %r73;
	or.pred  	%p6, %p4, %p5;
	mov.f32 	%f67, 0f00000000;
	@%p6 bra 	$L__BB0_9;
	div.s32 	%r5, %r58, %r72;
	div.s32 	%r6, %r59, %r72;
	div.s32 	%r7, %r4, %r6;
	setp.lt.s32 	%p7, %r64, 1;
	@%p7 bra 	$L__BB0_8;
	mul.lo.s32 	%r8, %r7, %r5;
	mul.lo.s32 	%r9, %r3, %r58;
	min.s32 	%r76, %r65, %r5;
	setp.lt.s32 	%p8, %r76, 1;
	@%p8 bra 	$L__BB0_8;
	add.s32 	%r78, %r8, 1;
	add.s32 	%r79, %r8, %r5;
	max.s32 	%r80, %r79, %r78;
	sub.s32 	%r81, %r80, %r8;
	and.b32  	%r10, %r81, 7;
	and.b32  	%r11, %r81, 3;
	sub.s32 	%r12, %r8, %r80;
	and.b32  	%r13, %r81, 1;
	mul.lo.s32 	%r82, %r6, %r65;
	mul.lo.s32 	%r83, %r82, %r64;
	shl.b32 	%r14, %r83, 3;
	mul.lo.s32 	%r84, %r7, %r6;
	mul.lo.s32 	%r15, %r84, %r5;
	and.b32  	%r85, %r81, -8;
	neg.s32 	%r16, %r85;
	add.s32 	%r17, %r69, %r2;
	mov.f32 	%f67, 0f00000000;
	mov.b32 	%r179, 0;
$L__BB0_4:
	ld.param.u32 	%r177, [_Z23conv_transpose2d_kernelPKfS0_Pfiiiiiiiiiiiiiiiiii_param_18];
	ld.param.u32 	%r176, [_Z23conv_transpose2d_kernelPKfS0_Pfiiiiiiiiiiiiiiiiii_param_14];
	ld.param.u32 	%r174, [_Z23conv_transpose2d_kernelPKfS0_Pfiiiiiiiiiiiiiiiiii_param_12];
	mul.lo.s32 	%r87, %r179, %r177;
	add.s32 	%r88, %r176, %r1;
	sub.s32 	%r89, %r88, %r87;
	div.s32 	%r19, %r89, %r174;
	setp.gt.s32 	%p9, %r19, -1;
	setp.lt.s32 	%p10, %r19, %r60;
	and.pred  	%p1, %p9, %p10;
	mov.b32 	%r180, 0;
$L__BB0_5:
	ld.param.u32 	%r178, [_Z23conv_transpose2d_kernelPKfS0_Pfiiiiiiiiiiiiiiiiii_param_19];
	ld.param.u32 	%r175, [_Z23conv_transpose2d_kernelPKfS0_Pfiiiiiiiiiiiiiiiiii_param_13];
	mul.lo.s32 	%r90, %r180, %r178;
	sub.s32 	%r91, %r17, %r90;
	div.s32 	%r21, %r91, %r175;
	setp.gt.s32 	%p11, %r21, -1;
	setp.lt.s32 	%p12, %r21, %r61;
	and.pred  	%p13, %p11, %p12;
	and.pred  	%p15, %p1, %p13;
	@%p15 bra 	$L__BB0_10;
$L__BB0_6:
	add.s32 	%r180, %r180, 1;
	setp.eq.s32 	%p23, %r180, %r65;
	@%p23 bra 	$L__BB0_7;
	bra.uni 	$L__BB0_5;
$L__BB0_7:
	add.s32 	%r179, %r179, 1;
	setp.ne.s32 	%p24, %r179, %r64;
	@%p24 bra 	$L__BB0_4;
$L__BB0_8:
	ld.param.u64 	%rd69, [_Z23conv_transpose2d_kernelPKfS0_Pfiiiiiiiiiiiiiiiiii_param_2];
	mad.lo.s32 	%r171, %r3, %r59, %r4;
	mad.lo.s32 	%r172, %r171, %r62, %r1;
	mad.lo.s32 	%r173, %r172, %r63, %r2;
	cvta.to.global.u64 	%rd66, %rd69;
	mul.wide.s32 	%rd67, %r173, 4;
	add.s64 	%rd68, %rd66, %rd67;
	st.global.f32 	[%rd68], %f67;
$L__BB0_9:
	ret;
$L__BB0_10:
	setp.gt.u32 	%p16, %r12, -8;
	rem.s32 	%r43, %r4, %r6;
	mov.u32 	%r191, %r8;
	@%p16 bra 	$L__BB0_13;
	mad.lo.s32 	%r92, %r6, %r8, %r6;
	add.s32 	%r93, %r92, %r43;
	mad.lo.s32 	%r94, %r64, %r93, %r179;
	mad.lo.s32 	%r189, %r65, %r94, %r180;
	add.s32 	%r95, %r8, 2;
	mad.lo.s32 	%r96, %r6, %r95, %r43;
	mad.lo.s32 	%r97, %r64, %r96, %r179;
	mad.lo.s32 	%r188, %r65, %r97, %r180;
	add.s32 	%r98, %r8, 3;
	mad.lo.s32 	%r99, %r6, %r98, %r43;
	mad.lo.s32 	%r100, %r64, %r99, %r179;
	mad.lo.s32 	%r187, %r65, %r100, %r180;
	add.s32 	%r101, %r8, 4;
	mad.lo.s32 	%r102, %r6, %r101, %r43;
	mad.lo.s32 	%r103, %r64, %r102, %r179;
	mad.lo.s32 	%r186, %r65, %r103, %r180;
	add.s32 	%r104, %r8, 5;
	mad.lo.s32 	%r105, %r6, %r104, %r43;
	mad.lo.s32 	%r106, %r64, %r105, %r179;
	mad.lo.s32 	%r185, %r65, %r106, %r180;
	add.s32 	%r107, %r8, 6;
	mad.lo.s32 	%r108, %r6, %r107, %r43;
	mad.lo.s32 	%r109, %r64, %r108, %r179;
	mad.lo.s32 	%r184, %r65, %r109, %r180;
	add.s32 	%r110, %r8, 7;
	mad.lo.s32 	%r111, %r6, %r110, %r43;
	mad.lo.s32 	%r112, %r64, %r111, %r179;
	mad.lo.s32 	%r183, %r65, %r112, %r180;
	add.s32 	%r113, %r15, %r43;
	mad.lo.s32 	%r114, %r64, %r113, %r179;
	mad.lo.s32 	%r182, %r65, %r114, %r180;
	mov.u32 	%r181, %r16;
	mov.u32 	%r191, %r8;
$L__BB0_12:
	.pragma "nounroll";
	add.s32 	%r115, %r191, %r9;
	mad.lo.s32 	%r116, %r115, %r60, %r19;
	mad.lo.s32 	%r117, %r116, %r61, %r21;
	mul.wide.s32 	%rd6, %r117, 4;
	add.s64 	%rd7, %rd2, %rd6;
	ld.global.f32 	%f20, [%rd7];
	mul.wide.s32 	%rd8, %r182, 4;
	add.s64 	%rd9, %rd1, %rd8;
	ld.global.f32 	%f21, [%rd9];
	fma.rn.f32 	%f22, %f20, %f21, %f67;
	add.s32 	%r118, %r116, %r60;
	mad.lo.s32 	%r119, %r118, %r61, %r21;
	mul.wide.s32 	%rd10, %r119, 4;
	add.s64 	%rd11, %rd2, %rd10;
	ld.global.f32 	%f23, [%rd11];
	mul.wide.s32 	%rd12, %r189, 4;
	add.s64 	%rd13, %rd1, %rd12;
	ld.global.f32 	%f24, [%rd13];
	fma.rn.f32 	%f25, %f23, %f24, %f22;
	add.s32 	%r120, %r118, %r60;
	mad.lo.s32 	%r121, %r120, %r61, %r21;
	mul.wide.s32 	%rd14, %r121, 4;
	add.s64 	%rd15, %rd2, %rd14;
	ld.global.f32 	%f26, [%rd15];
	mul.wide.s32 	%rd16, %r188, 4;
	add.s64 	%rd17, %rd1, %rd16;
	ld.global.f32 	%f27, [%rd17];
	fma.rn.f32 	%f28, %f26, %f27, %f25;
	add.s32 	%r122, %r120, %r60;
	mad.lo.s32 	%r123, %r122, %r61, %r21;
	mul.wide.s32 	%rd18, %r123, 4;
	add.s64 	%rd19, %rd2, %rd18;
	ld.global.f32 	%f29, [%rd19];
	mul.wide.s32 	%rd20, %r187, 4;
	add.s64 	%rd21, %rd1, %rd20;
	ld.global.f32 	%f30, [%rd21];
	fma.rn.f32 	%f31, %f29, %f30, %f28;
	add.s32 	%r124, %r122, %r60;
	mad.lo.s32 	%r125, %r124, %r61, %r21;
	mul.wide.s32 	%rd22, %r125, 4;
	add.s64 	%rd23, %rd2, %rd22;
	ld.global.f32 	%f32, [%rd23];
	mul.wide.s32 	%rd24, %r186, 4;
	add.s64 	%rd25, %rd1, %rd24;
	ld.global.f32 	%f33, [%rd25];
	fma.rn.f32 	%f34, %f32, %f33, %f31;
	add.s32 	%r126, %r124, %r60;
	mad.lo.s32 	%r127, %r126, %r61, %r21;
	mul.wide.s32 	%rd26, %r127, 4;
	add.s64 	%rd27, %rd2, %rd26;
	ld.global.f32 	%f35, [%rd27];
	mul.wide.s32 	%rd28, %r185, 4;
	add.s64 	%rd29, %rd1, %rd28;
	ld.global.f32 	%f36, [%rd29];
	fma.rn.f32 	%f37, %f35, %f36, %f34;
	add.s32 	%r128, %r126, %r60;
	mad.lo.s32 	%r129, %r128, %r61, %r21;
	mul.wide.s32 	%rd30, %r129, 4;
	add.s64 	%rd31, %rd2, %rd30;
	ld.global.f32 	%f38, [%rd31];
	mul.wide.s32 	%rd32, %r184, 4;
	add.s64 	%rd33, %rd1, %rd32;
	ld.global.f32 	%f39, [%rd33];
	fma.rn.f32 	%f40, %f38, %f39, %f37;
	add.s32 	%r130, %r128, %r60;
	mad.lo.s32 	%r131, %r130, %r61, %r21;
	mul.wide.s32 	%rd34, %r131, 4;
	add.s64 	%rd35, %rd2, %rd34;
	ld.global.f32 	%f41, [%rd35];
	mul.wide.s32 	%rd36, %r183, 4;
	add.s64 	%rd37, %rd1, %rd36;
	ld.global.f32 	%f42, [%rd37];
	fma.rn.f32 	%f67, %f41, %f42, %f40;
	add.s32 	%r191, %r191, 8;
	add.s32 	%r189, %r189, %r14;
	add.s32 	%r188, %r188, %r14;
	add.s32 	%r187, %r187, %r14;
	add.s32 	%r186, %r186, %r14;
	add.s32 	%r185, %r185, %r14;
	add.s32 	%r184, %r184, %r14;
	add.s32 	%r183, %r183, %r14;
	add.s32 	%r182, %r182, %r14;
	add.s32 	%r181, %r181, 8;
	setp.eq.s32 	%p17, %r181, 0;
	@%p17 bra 	$L__BB0_13;
	bra.uni 	$L__BB0_12;
$L__BB0_13:
	setp.eq.s32 	%p18, %r10, 0;
	@%p18 bra 	$L__BB0_6;
	add.s32 	%r132, %r10, -1;
	setp.lt.u32 	%p19, %r132, 3;
	@%p19 bra 	$L__BB0_16;
	add.s32 	%r133, %r191, %r9;
	mad.lo.s32 	%r134, %r133, %r60, %r19;
	mad.lo.s32 	%r135, %r134, %r61, %r21;
	mul.wide.s32 	%rd38, %r135, 4;
	add.s64 	%rd39, %rd2, %rd38;
	ld.global.f32 	%f44, [%rd39];
	mad.lo.s32 	%r136, %r191, %r6, %r43;
	mad.lo.s32 	%r137, %r136, %r64, %r179;
	mad.lo.s32 	%r138, %r137, %r65, %r180;
	mul.wide.s32 	%rd40, %r138, 4;
	add.s64 	%rd41, %rd1, %rd40;
	ld.global.f32 	%f45, [%rd41];
	fma.rn.f32 	%f46, %f44, %f45, %f67;
	add.s32 	%r139, %r134, %r60;
	mad.lo.s32 	%r140, %r139, %r61, %r21;
	mul.wide.s32 	%rd42, %r140, 4;
	add.s64 	%rd43, %rd2, %rd42;
	ld.global.f32 	%f47, [%rd43];
	add.s32 	%r141, %r136, %r6;
	mad.lo.s32 	%r142, %r141, %r64, %r179;
	mad.lo.s32 	%r143, %r142, %r65, %r180;
	mul.wide.s32 	%rd44, %r143, 4;
	add.s64 	%rd45, %rd1, %rd44;
	ld.global.f32 	%f48, [%rd45];
	fma.rn.f32 	%f49, %f47, %f48, %f46;
	add.s32 	%r144, %r139, %r60;
	mad.lo.s32 	%r145, %r144, %r61, %r21;
	mul.wide.s32 	%rd46, %r145, 4;
	add.s64 	%rd47, %rd2, %rd46;
	ld.global.f32 	%f50, [%rd47];
	add.s32 	%r146, %r141, %r6;
	mad.lo.s32 	%r147, %r146, %r64, %r179;
	mad.lo.s32 	%r148, %r147, %r65, %r180;
	mul.wide.s32 	%rd48, %r148, 4;
	add.s64 	%rd49, %rd1, %rd48;
	ld.global.f32 	%f51, [%rd49];
	fma.rn.f32 	%f52, %f50, %f51, %f49;
	add.s32 	%r149, %r144, %r60;
	mad.lo.s32 	%r150, %r149, %r61, %r21;
	mul.wide.s32 	%rd50, %r150, 4;
	add.s64 	%rd51, %rd2, %rd50;
	ld.global.f32 	%f53, [%rd51];
	add.s32 	%r151, %r146, %r6;
	mad.lo.s32 	%r152, %r151, %r64, %r179;
	mad.lo.s32 	%r153, %r152, %r65, %r180;
	mul.wide.s32 	%rd52, %r153, 4;
	add.s64 	%rd53, %rd1, %rd52;
	ld.global.f32 	%f54, [%rd53];
	fma.rn.f32 	%f67, %f53, %f54, %f52;
	add.s32 	%r191, %r191, 4;
$L__BB0_16:
	setp.eq.s32 	%p20, %r11, 0;
	@%p20 bra 	$L__BB0_6;
	setp.eq.s32 	%p21, %r11, 1;
	@%p21 bra 	$L__BB0_19;
	add.s32 	%r154, %r191, %r9;
	mad.lo.s32 	%r155, %r154, %r60, %r19;
	mad.lo.s32 	%r156, %r155, %r61, %r21;
	mul.wide.s32 	%rd54, %r156, 4;
	add.s64 	%rd55, %rd2, %rd54;
	ld.global.f32 	%f56, [%rd55];
	mad.lo.s32 	%r157, %r191, %r6, %r43;
	mad.lo.s32 	%r158, %r157, %r64, %r179;
	mad.lo.s32 	%r159, %r158, %r65, %r180;
	mul.wide.s32 	%rd56, %r159, 4;
	add.s64 	%rd57, %rd1, %rd56;
	ld.global.f32 	%f57, [%rd57];
	fma.rn.f32 	%f58, %f56, %f57, %f67;
	add.s32 	%r160, %r155, %r60;
	mad.lo.s32 	%r161, %r160, %r61, %r21;
	mul.wide.s32 	%rd58, %r161, 4;
	add.s64 	%rd59, %rd2, %rd58;
	ld.global.f32 	%f59, [%rd59];
	add.s32 	%r162, %r157, %r6;
	mad.lo.s32 	%r163, %r162, %r64, %r179;
	mad.lo.s32 	%r164, %r163, %r65, %r180;
	mul.wide.s32 	%rd60, %r164, 4;
	add.s64 	%rd61, %rd1, %rd60;
	ld.global.f32 	%f60, [%rd61];
	fma.rn.f32 	%f67, %f59, %f60, %f58;
	add.s32 	%r191, %r191, 2;
$L__BB0_19:
	setp.eq.s32 	%p22, %r13, 0;
	@%p22 bra 	$L__BB0_6;
	add.s32 	%r165, %r191, %r9;
	mad.lo.s32 	%r166, %r165, %r60, %r19;
	mad.lo.s32 	%r167, %r166, %r61, %r21;
	mul.wide.s32 	%rd62, %r167, 4;
	add.s64 	%rd63, %rd2, %rd62;
	ld.global.f32 	%f61, [%rd63];
	mad.lo.s32 	%r168, %r191, %r6, %r43;
	mad.lo.s32 	%r169, %r168, %r64, %r179;
	mad.lo.s32 	%r170, %r169, %r65, %r180;
	mul.wide.s32 	%rd64, %r170, 4;
	add.s64 	%rd65, %rd1, %rd64;
	ld.global.f32 	%f62, [%rd65];
	fma.rn.f32 	%f67, %f61, %f62, %f67;
	bra.uni 	$L__BB0_6;

}


// ===== COMPILED SASS (sm_100) =====

	.target	sm_100

	.elftype	@"ET_EXEC"


//--------------------- .note.nv.tkinfo           --------------------------
	.section	.note.nv.tkinfo,"",@"SHT_NOTE"
	.sectionflags	@"SHF_NOTE_NV_TKINFO"
	.tkinfo
        /*0018*/ 	.word	0x00000002
        /*0030*/ 	.string	""
        /*0030*/ 	.string	"ptxas"
        /*0030*/ 	.string	"Cuda compilation tools, release 13.0, V13.0.88"
        /*0030*/ 	.string	"Build cuda_13.0.r13.0/compiler.36424714_0"
        /*0030*/ 	.string	"-arch sm_100 -m 64 "



//--------------------- .note.nv.cuinfo           --------------------------
	.section	.note.nv.cuinfo,"",@"SHT_NOTE"
	.sectionflags	@"SHF_NOTE_NV_CUINFO"
        /*0018*/ 	.short	0x0002
        /*001a*/ 	.short	0x0064
        /*001c*/ 	.short	0x0082
	.zero		2


//--------------------- .nv.info                  --------------------------
	.section	.nv.info,"",@"SHT_CUDA_INFO"
	.align	4


	//----- nvinfo : EIATTR_REGCOUNT
	.align		4
        /*0000*/ 	.byte	0x04, 0x2f
        /*0002*/ 	.short	(.L_1 - .L_0)
	.align		4
.L_0:
        /*0004*/ 	.word	index@(_Z23conv_transpose2d_kernelPKfS0_Pfiiiiiiiiiiiiiiiiii)
        /*0008*/ 	.word	0x00000028


	//----- nvinfo : EIATTR_FRAME_SIZE
	.align		4
.L_1:
        /*000c*/ 	.byte	0x04, 0x11
        /*000e*/ 	.short	(.L_3 - .L_2)
	.align		4
.L_2:
        /*0010*/ 	.word	index@(_Z23conv_transpose2d_kernelPKfS0_Pfiiiiiiiiiiiiiiiiii)
        /*0014*/ 	.word	0x00000000


	//----- nvinfo : EIATTR_MIN_STACK_SIZE
	.align		4
.L_3:
        /*0018*/ 	.byte	0x04, 0x12
        /*001a*/ 	.short	(.L_5 - .L_4)
	.align		4
.L_4:
        /*001c*/ 	.word	index@(_Z23conv_transpose2d_kernelPKfS0_Pfiiiiiiiiiiiiiiiiii)
        /*0020*/ 	.word	0x00000000
.L_5:


//--------------------- .nv.compat                --------------------------
	.section	.nv.compat,"",@"SHT_CUDA_COMPAT_INFO"
	.align	4
        /*0000*/ 	.byte	0x02, 0x09, 0x00, 0x00, 0x02, 0x02, 0x01, 0x00, 0x02, 0x05, 0x05, 0x00, 0x03, 0x07, 0x01, 0x01
        /*0010*/ 	.byte	0x02, 0x03, 0x00, 0x00, 0x02, 0x06, 0x01, 0x00, 0x04, 0x0b, 0x08, 0x00, 0x09, 0x00, 0x00, 0x00
        /*0020*/ 	.byte	0x00, 0x00, 0x00, 0x00


//--------------------- .nv.info._Z23conv_transpose2d_kernelPKfS0_Pfiiiiiiiiiiiiiiiiii --------------------------
	.section	.nv.info._Z23conv_transpose2d_kernelPKfS0_Pfiiiiiiiiiiiiiiiiii,"",@"SHT_CUDA_INFO"
	.sectionflags	@""
	.align	4


	//----- nvinfo : EIATTR_CUDA_API_VERSION
	.align		4
        /*0000*/ 	.byte	0x04, 0x37
        /*0002*/ 	.short	(.L_7 - .L_6)
.L_6:
        /*0004*/ 	.word	0x00000082


	//----- nvinfo : EIATTR_KPARAM_INFO
	.align		4
.L_7:
        /*0008*/ 	.byte	0x04, 0x17
        /*000a*/ 	.short	(.L_9 - .L_8)
.L_8:
        /*000c*/ 	.word	0x00000000
        /*0010*/ 	.short	0x0014
        /*0012*/ 	.short	0x005c
        /*0014*/ 	.byte	0x00, 0xf0, 0x11, 0x00


	//----- nvinfo : EIATTR_KPARAM_INFO
	.align		4
.L_9:
        /*0018*/ 	.byte	0x04, 0x17
        /*001a*/ 	.short	(.L_11 - .L_10)
.L_10:
        /*001c*/ 	.word	0x00000000
        /*0020*/ 	.short	0x0013
        /*0022*/ 	.short	0x0058
        /*0024*/ 	.byte	0x00, 0xf0, 0x11, 0x00


	//----- nvinfo : EIATTR_KPARAM_INFO
	.align		4
.L_11:
        /*0028*/ 	.byte	0x04, 0x17
        /*002a*/ 	.short	(.L_13 - .L_12)
.L_12:
        /*002c*/ 	.word	0x00000000
        /*0030*/ 	.short	0x0012
        /*0032*/ 	.short	0x0054
        /*0034*/ 	.byte	0x00, 0xf0, 0x11, 0x00


	//----- nvinfo : EIATTR_KPARAM_INFO
	.align		4
.L_13:
        /*0038*/ 	.byte	0x04, 0x17
        /*003a*/ 	.short	(.L_15 - .L_14)
.L_14:
        /*003c*/ 	.word	0x00000000
        /*0040*/ 	.short	0x0011
        /*0042*/ 	.short	0x0050
        /*0044*/ 	.byte	0x00, 0xf0, 0x11, 0x00


	//----- nvinfo : EIATTR_KPARAM_INFO
	.align		4
.L_15:
        /*0048*/ 	.byte	0x04, 0x17
        /*004a*/ 	.short	(.L_17 - .L_16)
.L_16:
        /*004c*/ 	.word	0x00000000
        /*0050*/ 	.short	0x0010
        /*0052*/ 	.short	0x004c
        /*0054*/ 	.byte	0x00, 0xf0, 0x11, 0x00


	//----- nvinfo : EIATTR_KPARAM_INFO
	.align		4
.L_17:
        /*0058*/ 	.byte	0x04, 0x17
        /*005a*/ 	.short	(.L_19 - .L_18)
.L_18:
        /*005c*/ 	.word	0x00000000
        /*0060*/ 	.short	0x000f
        /*0062*/ 	.short	0x0048
        /*0064*/ 	.byte	0x00, 0xf0, 0x11, 0x00


	//----- nvinfo : EIATTR_KPARAM_INFO
	.align		4
.L_19:
        /*0068*/ 	.byte	0x04, 0x17
        /*006a*/ 	.short	(.L_21 - .L_20)
.L_20:
        /*006c*/ 	.word	0x00000000
        /*0070*/ 	.short	0x000e
        /*0072*/ 	.short	0x0044
        /*0074*/ 	.byte	0x00, 0xf0, 0x11, 0x00


	//----- nvinfo : EIATTR_KPARAM_INFO
	.align		4
.L_21:
        /*0078*/ 	.byte	0x04, 0x17
        /*007a*/ 	.short	(.L_23 - .L_22)
.L_22:
        /*007c*/ 	.word	0x00000000
        /*0080*/ 	.short	0x000d
        /*0082*/ 	.short	0x0040
        /*0084*/ 	.byte	0x00, 0xf0, 0x11, 0x00


	//----- nvinfo : EIATTR_KPARAM_INFO
	.align		4
.L_23:
        /*0088*/ 	.byte	0x04, 0x17
        /*008a*/ 	.short	(.L_25 - .L_24)
.L_24:
        /*008c*/ 	.word	0x00000000
        /*0090*/ 	.short	0x000c
        /*0092*/ 	.short	0x003c
        /*0094*/ 	.byte	0x00, 0xf0, 0x11, 0x00


	//----- nvinfo : EIATTR_KPARAM_INFO
	.align		4
.L_25:
        /*0098*/ 	.byte	0x04, 0x17
        /*009a*/ 	.short	(.L_27 - .L_26)
.L_26:
        /*009c*/ 	.word	0x00000000
        /*00a0*/ 	.short	0x000b
        /*00a2*/ 	.short	0x0038
        /*00a4*/ 	.byte	0x00, 0xf0, 0x11, 0x00


	//----- nvinfo : EIATTR_KPARAM_INFO
	.align		4
.L_27:
        /*00a8*/ 	.byte	0x04, 0x17
        /*00aa*/ 	.short	(.L_29 - .L_28)
.L_28:
        /*00ac*/ 	.word	0x00000000
        /*00b0*/ 	.short	0x000a
        /*00b2*/ 	.short	0x0034
        /*00b4*/ 	.byte	0x00, 0xf0, 0x11, 0x00


	//----- nvinfo : EIATTR_KPARAM_INFO
	.align		4
.L_29:
        /*00b8*/ 	.byte	0x04, 0x17
        /*00ba*/ 	.short	(.L_31 - .L_30)
.L_30:
        /*00bc*/ 	.word	0x00000000
        /*00c0*/ 	.short	0x0009
        /*00c2*/ 	.short	0x0030
        /*00c4*/ 	.byte	0x00, 0xf0, 0x11, 0x00


	//----- nvinfo : EIATTR_KPARAM_INFO
	.align		4
.L_31:
        /*00c8*/ 	.byte	0x04, 0x17
        /*00ca*/ 	.short	(.L_33 - .L_32)
.L_32:
        /*00cc*/ 	.word	0x00000000
        /*00d0*/ 	.short	0x0008
        /*00d2*/ 	.short	0x002c
        /*00d4*/ 	.byte	0x00, 0xf0, 0x11, 0x00


	//----- nvinfo : EIATTR_KPARAM_INFO
	.align		4
.L_33:
        /*00d8*/ 	.byte	0x04, 0x17
        /*00da*/ 	.short	(.L_35 - .L_34)
.L_34:
        /*00dc*/ 	.word	0x00000000
        /*00e0*/ 	.short	0x0007
        /*00e2*/ 	.short	0x0028
        /*00e4*/ 	.byte	0x00, 0xf0, 0x11, 0x00


	//----- nvinfo : EIATTR_KPARAM_INFO
	.align		4
.L_35:
        /*00e8*/ 	.byte	0x04, 0x17
        /*00ea*/ 	.short	(.L_37 - .L_36)
.L_36:
        /*00ec*/ 	.word	0x00000000
        /*00f0*/ 	.short	0x0006
        /*00f2*/ 	.short	0x0024
        /*00f4*/ 	.byte	0x00, 0xf0, 0x11, 0x00


	//----- nvinfo : EIATTR_KPARAM_INFO
	.align		4
.L_37:
        /*00f8*/ 	.byte	0x04, 0x17
        /*00fa*/ 	.short	(.L_39 - .L_38)
.L_38:
        /*00fc*/ 	.word	0x00000000
        /*0100*/ 	.short	0x0005
        /*0102*/ 	.short	0x0020
        /*0104*/ 	.byte	0x00, 0xf0, 0x11, 0x00


	//----- nvinfo : EIATTR_KPARAM_INFO
	.align		4
.L_39:
        /*0108*/ 	.byte	0x04, 0x17
        /*010a*/ 	.short	(.L_41 - .L_40)
.L_40:
        /*010c*/ 	.word	0x00000000
        /*0110*/ 	.short	0x0004
        /*0112*/ 	.short	0x001c
        /*0114*/ 	.byte	0x00, 0xf0, 0x11, 0x00


	//----- nvinfo : EIATTR_KPARAM_INFO
	.align		4
.L_41:
        /*0118*/ 	.byte	0x04, 0x17
        /*011a*/ 	.short	(.L_43 - .L_42)
.L_42:
        /*011c*/ 	.word	0x00000000
        /*0120*/ 	.short	0x0003
        /*0122*/ 	.short	0x0018
        /*0124*/ 	.byte	0x00, 0xf0, 0x11, 0x00


	//----- nvinfo : EIATTR_KPARAM_INFO
	.align		4
.L_43:
        /*0128*/ 	.byte	0x04, 0x17
        /*012a*/ 	.short	(.L_45 - .L_44)
.L_44:
        /*012c*/ 	.word	0x00000000
        /*0130*/ 	.short	0x0002
        /*0132*/ 	.short	0x0010
        /*0134*/ 	.byte	0x00, 0xf5, 0x21, 0x00


	//----- nvinfo : EIATTR_KPARAM_INFO
	.align		4
.L_45:
        /*0138*/ 	.byte	0x04, 0x17
        /*013a*/ 	.short	(.L_47 - .L_46)
.L_46:
        /*013c*/ 	.word	0x00000000
        /*0140*/ 	.short	0x0001
        /*0142*/ 	.short	0x0008
        /*0144*/ 	.byte	0x00, 0xf5, 0x21, 0x00


	//----- nvinfo : EIATTR_KPARAM_INFO
	.align		4
.L_47:
        /*0148*/ 	.byte	0x04, 0x17
        /*014a*/ 	.short	(.L_49 - .L_48)
.L_48:
        /*014c*/ 	.word	0x00000000
        /*0150*/ 	.short	0x0000
        /*0152*/ 	.short	0x0000
        /*0154*/ 	.byte	0x00, 0xf5, 0x21, 0x00


	//----- nvinfo : EIATTR_SPARSE_MMA_MASK
	.align		4
.L_49:
        /*0158*/ 	.byte	0x03, 0x50
        /*015a*/ 	.short	0x0000


	//----- nvinfo : EIATTR_MAXREG_COUNT
	.align		4
        /*015c*/ 	.byte	0x03, 0x1b
        /*015e*/ 	.short	0x00ff


	//----- nvinfo : EIATTR_MERCURY_ISA_VERSION
	.align		4
        /*0160*/ 	.byte	0x03, 0x5f
        /*0162*/ 	.short	0x0101


	//----- nvinfo : EIATTR_VRC_CTA_INIT_COUNT
	.align		4
        /*0164*/ 	.byte	0x02, 0x4a
	.zero		1
	.zero		1


	//----- nvinfo : EIATTR_EXIT_INSTR_OFFSETS
	.align		4
        /*0168*/ 	.byte	0x04, 0x1c
        /*016a*/ 	.short	(.L_51 - .L_50)


	//   ....[0]....
.L_50:
        /*016c*/ 	.word	0x000001d0


	//   ....[1]....
        /*0170*/ 	.word	0x00001bb0


	//----- nvinfo : EIATTR_INDIRECT_BRANCH_TARGETS
	.align		4
.L_51:
        /*0174*/ 	.byte	0x04, 0x34
        /*0176*/ 	.short	(.L_53 - .L_52)


	//   ....[0]....
.L_52:
        /*0178*/ 	.word	.L_x_8@srel
        /*017c*/ 	.short	0x0
        /*017e*/ 	.short	0x0
        /*0180*/ 	.word	0x3
        /*0184*/ 	.word	.L_x_1@srel
        /*0188*/ 	.word	.L_x_10@srel
        /*018c*/ 	.word	.L_x_11@srel


	//----- nvinfo : EIATTR_CBANK_PARAM_SIZE
	.align		4
.L_53:
        /*0190*/ 	.byte	0x03, 0x19
        /*0192*/ 	.short	0x0060


	//----- nvinfo : EIATTR_PARAM_CBANK
	.align		4
        /*0194*/ 	.byte	0x04, 0x0a
        /*0196*/ 	.short	(.L_55 - .L_54)
	.align		4
.L_54:
        /*0198*/ 	.word	index@(.nv.constant0._Z23conv_transpose2d_kernelPKfS0_Pfiiiiiiiiiiiiiiiiii)
        /*019c*/ 	.short	0x0380
        /*019e*/ 	.short	0x0060


	//----- nvinfo : EIATTR_SW_WAR
	.align		4
.L_55:
        /*01a0*/ 	.byte	0x04, 0x36
        /*01a2*/ 	.short	(.L_57 - .L_56)
.L_56:
        /*01a4*/ 	.word	0x00000008
.L_57:


//--------------------- .nv.callgraph             --------------------------
	.section	.nv.callgraph,"",@"SHT_CUDA_CALLGRAPH"
	.align	4
	.sectionentsize	8
	.align		4
        /*0000*/ 	.word	0x00000000
	.align		4
        /*0004*/ 	.word	0xffffffff
	.align		4
        /*0008*/ 	.word	0x00000000
	.align		4
        /*000c*/ 	.word	0xfffffffe
	.align		4
        /*0010*/ 	.word	0x00000000
	.align		4
        /*0014*/ 	.word	0xfffffffd
	.align		4
        /*0018*/ 	.word	0x00000000
	.align		4
        /*001c*/ 	.word	0xfffffffc


//--------------------- .nv.constant2._Z23conv_transpose2d_kernelPKfS0_Pfiiiiiiiiiiiiiiiiii --------------------------
	.section	.nv.constant2._Z23conv_transpose2d_kernelPKfS0_Pfiiiiiiiiiiiiiiiiii,"a",@progbits
	.sectionflags	@""
	.align	4
.nv.constant2._Z23conv_transpose2d_kernelPKfS0_Pfiiiiiiiiiiiiiiiiii:
        /*0000*/ 	.byte	0xa0, 0x1a, 0x00, 0x00, 0x70, 0x19, 0x00, 0x00, 0xb0, 0x17, 0x00, 0x00


//--------------------- .text._Z23conv_transpose2d_kernelPKfS0_Pfiiiiiiiiiiiiiiiiii --------------------------
	.section	.text._Z23conv_transpose2d_kernelPKfS0_Pfiiiiiiiiiiiiiiiiii,"ax",@progbits
	.align	128
        .global         _Z23conv_transpose2d_kernelPKfS0_Pfiiiiiiiiiiiiiiiiii
        .type           _Z23conv_transpose2d_kernelPKfS0_Pfiiiiiiiiiiiiiiiiii,@function
        .size           _Z23conv_transpose2d_kernelPKfS0_Pfiiiiiiiiiiiiiiiiii,(.L_x_12 - _Z23conv_transpose2d_kernelPKfS0_Pfiiiiiiiiiiiiiiiiii)
        .other          _Z23conv_transpose2d_kernelPKfS0_Pfiiiiiiiiiiiiiiiiii,@"STO_CUDA_ENTRY STV_DEFAULT"
_Z23conv_transpose2d_kernelPKfS0_Pfiiiiiiiiiiiiiiiiii:
.text._Z23conv_transpose2d_kernelPKfS0_Pfiiiiiiiiiiiiiiiiii:
[----:B------:R-:W-:Y:S08]  /*0000*/  LDC R1, c[0x0][0x37c] ;  /* 0x0000df00ff017b82 */ /* 0x000ff00000000800 */
[----:B------:R-:W0:Y:S01]  /*0010*/  LDC R3, c[0x0][0x3a0] ;  /* 0x0000e800ff037b82 */ /* 0x000e220000000800 */
[----:B------:R-:W1:Y:S07]  /*0020*/  LDCU UR7, c[0x0][0x398] ;  /* 0x00007300ff0777ac */ /* 0x000e6e0008000800 */
[----:B------:R-:W2:Y:S08]  /*0030*/  S2UR UR6, SR_CTAID.Z ;  /* 0x00000000000679c3 */ /* 0x000eb00000002700 */
[----:B------:R-:W3:Y:S01]  /*0040*/  S2UR UR5, SR_CTAID.X ;  /* 0x00000000000579c3 */ /* 0x000ee20000002500 */
[----:B0-----:R-:W0:Y:S07]  /*0050*/  I2F.U32.RP R2, R3 ;  /* 0x0000000300027306 */ /* 0x001e2e0000209000 */
[----:B------:R-:W4:Y:S01]  /*0060*/  S2UR UR4, SR_CTAID.Y ;  /* 0x00000000000479c3 */ /* 0x000f220000002600 */
[----:B------:R-:W-:Y:S01]  /*0070*/  ISETP.NE.U32.AND P2, PT, R3, RZ, PT ;  /* 0x000000ff0300720c */ /* 0x000fe20003f45070 */
[----:B0-----:R-:W0:Y:S02]  /*0080*/  MUFU.RCP R2, R2 ;  /* 0x0000000200027308 */ /* 0x001e240000001000 */
[----:B0-----:R-:W-:-:S06]  /*0090*/  IADD3 R4, PT, PT, R2, 0xffffffe, RZ ;  /* 0x0ffffffe02047810 */ /* 0x001fcc0007ffe0ff */
[----:B------:R0:W5:Y:S02]  /*00a0*/  F2I.FTZ.U32.TRUNC.NTZ R5, R4 ;  /* 0x0000000400057305 */ /* 0x000164000021f000 */
[----:B0-----:R-:W-:Y:S01]  /*00b0*/  HFMA2 R4, -RZ, RZ, 0, 0 ;  /* 0x00000000ff047431 */ /* 0x001fe200000001ff */
[----:B-----5:R-:W-:-:S05]  /*00c0*/  IADD3 R0, PT, PT, RZ, -R5, RZ ;  /* 0x80000005ff007210 */ /* 0x020fca0007ffe0ff */
[----:B------:R-:W-:-:S04]  /*00d0*/  IMAD R7, R0, R3, RZ ;  /* 0x0000000300077224 */ /* 0x000fc800078e02ff */
[----:B------:R-:W-:Y:S02]  /*00e0*/  IMAD.HI.U32 R0, R5, R7, R4 ;  /* 0x0000000705007227 */ /* 0x000fe400078e0004 */
[----:B------:R-:W3:Y:S04]  /*00f0*/  LDC R4, c[0x0][0x3b0] ;  /* 0x0000ec00ff047b82 */ /* 0x000ee80000000800 */
[----:B--2---:R-:W-:-:S04]  /*0100*/  IMAD.HI.U32 R0, R0, UR6, RZ ;  /* 0x0000000600007c27 */ /* 0x004fc8000f8e00ff */
[----:B------:R-:W4:Y:S01]  /*0110*/  LDC R5, c[0x0][0x3ac] ;  /* 0x0000eb00ff057b82 */ /* 0x000f220000000800 */
[----:B------:R-:W-:-:S05]  /*0120*/  IADD3 R6, PT, PT, -R0, RZ, RZ ;  /* 0x000000ff00067210 */ /* 0x000fca0007ffe1ff */
[----:B------:R-:W-:-:S05]  /*0130*/  IMAD R2, R3, R6, UR6 ;  /* 0x0000000603027e24 */ /* 0x000fca000f8e0206 */
[----:B------:R-:W-:-:S13]  /*0140*/  ISETP.GE.U32.AND P0, PT, R2, R3, PT ;  /* 0x000000030200720c */ /* 0x000fda0003f06070 */
[-C--:B------:R-:W-:Y:S01]  /*0150*/  @P0 IADD3 R2, PT, PT, R2, -R3.reuse, RZ ;  /* 0x8000000302020210 */ /* 0x080fe20007ffe0ff */
[----:B------:R-:W-:Y:S01]  /*0160*/  @P0 VIADD R0, R0, 0x1 ;  /* 0x0000000100000836 */ /* 0x000fe20000000000 */
[----:B---3--:R-:W-:Y:S02]  /*0170*/  ISETP.LE.AND P0, PT, R4, UR5, PT ;  /* 0x0000000504007c0c */ /* 0x008fe4000bf03270 */
[----:B------:R-:W-:Y:S02]  /*0180*/  ISETP.GE.U32.AND P1, PT, R2, R3, PT ;  /* 0x000000030200720c */ /* 0x000fe40003f26070 */
[----:B----4-:R-:W-:-:S11]  /*0190*/  ISETP.LE.OR P0, PT, R5, UR4, P0 ;  /* 0x0000000405007c0c */ /* 0x010fd60008703670 */
[----:B------:R-:W-:Y:S02]  /*01a0*/  @P1 IADD3 R0, PT, PT, R0, 0x1, RZ ;  /* 0x0000000100001810 */ /* 0x000fe40007ffe0ff */
[----:B------:R-:W-:-:S04]  /*01b0*/  @!P2 LOP3.LUT R0, RZ, R3, RZ, 0x33, !PT ;  /* 0x00000003ff00a212 */ /* 0x000fc800078e33ff */
[----:B-1----:R-:W-:-:S13]  /*01c0*/  ISETP.GE.OR P0, PT, R0, UR7, P0 ;  /* 0x0000000700007c0c */ /* 0x002fda0008706670 */
[----:B------:R-:W-:Y:S05]  /*01d0*/  @P0 EXIT ;  /* 0x000000000000094d */ /* 0x000fea0003800000 */
[----:B------:R-:W0:Y:S01]  /*01e0*/  LDC R4, c[0x0][0x3dc] ;  /* 0x0000f700ff047b82 */ /* 0x000e220000000800 */
[----:B------:R-:W-:Y:S01]  /*01f0*/  IADD3 R12, PT, PT, -R0, RZ, RZ ;  /* 0x000000ff000c7210 */ /* 0x000fe20007ffe1ff */
[----:B------:R-:W1:Y:S01]  /*0200*/  LDCU UR8, c[0x0][0x3b4] ;  /* 0x00007680ff0877ac */ /* 0x000e620008000800 */
[----:B------:R-:W-:-:S05]  /*0210*/  MOV R22, RZ ;  /* 0x000000ff00167202 */ /* 0x000fca0000000f00 */
[----:B------:R-:W2:Y:S01]  /*0220*/  LDC R11, c[0x0][0x39c] ;  /* 0x0000e700ff0b7b82 */ /* 0x000ea20000000800 */
[----:B-1----:R-:W-:Y:S01]  /*0230*/  UISETP.GE.AND UP0, UPT, UR8, 0x1, UPT ;  /* 0x000000010800788c */ /* 0x002fe2000bf06270 */
[----:B0-----:R-:W-:-:S04]  /*0240*/  IABS R5, R4 ;  /* 0x0000000400057213 */ /* 0x001fc80000000000 */
[----:B------:R-:W0:Y:S01]  /*0250*/  I2F.RP R2, R5 ;  /* 0x0000000500027306 */ /* 0x000e220000209400 */
[----:B--2---:R-:W-:-:S07]  /*0260*/  IABS R14, R11 ;  /* 0x0000000b000e7213 */ /* 0x004fce0000000000 */
[----:B0-----:R-:W0:Y:S02]  /*0270*/  MUFU.RCP R2, R2 ;  /* 0x0000000200027308 */ /* 0x001e240000001000 */
[----:B0-----:R-:W-:-:S06]  /*0280*/  IADD3 R6, PT, PT, R2, 0xffffffe, RZ ;  /* 0x0ffffffe02067810 */ /* 0x001fcc0007ffe0ff */
[----:B------:R0:W1:Y:S02]  /*0290*/  F2I.FTZ.U32.TRUNC.NTZ R7, R6 ;  /* 0x0000000600077305 */ /* 0x000064000021f000 */
[----:B0-----:R-:W-:Y:S02]  /*02a0*/  MOV R6, RZ ;  /* 0x000000ff00067202 */ /* 0x001fe40000000f00 */
[----:B-1----:R-:W-:-:S05]  /*02b0*/  IADD3 R8, PT, PT, RZ, -R7, RZ ;  /* 0x80000007ff087210 */ /* 0x002fca0007ffe0ff */
[----:B------:R-:W-:Y:S01]  /*02c0*/  IMAD R9, R8, R5, RZ ;  /* 0x0000000508097224 */ /* 0x000fe200078e02ff */
[----:B------:R-:W-:-:S03]  /*02d0*/  IABS R8, R3 ;  /* 0x0000000300087213 */ /* 0x000fc60000000000 */
[----:B------:R-:W-:-:S06]  /*02e0*/  IMAD.HI.U32 R9, R7, R9, R6 ;  /* 0x0000000907097227 */ /* 0x000fcc00078e0006 */
[----:B------:R-:W-:-:S04]  /*02f0*/  IMAD.HI.U32 R7, R9, R8, RZ ;  /* 0x0000000809077227 */ /* 0x000fc800078e00ff */
[----:B------:R-:W-:-:S04]  /*0300*/  IMAD.MOV R2, RZ, RZ, -R7 ;  /* 0x000000ffff027224 */ /* 0x000fc800078e0a07 */
[----:B------:R-:W-:Y:S01]  /*0310*/  IMAD R2, R5, R2, R8 ;  /* 0x0000000205027224 */ /* 0x000fe200078e0208 */
[----:B------:R-:W-:-:S04]  /*0320*/  LOP3.LUT R8, RZ, R4, RZ, 0x33, !PT ;  /* 0x00000004ff087212 */ /* 0x000fc800078e33ff */
[----:B------:R-:W-:-:S13]  /*0330*/  ISETP.GT.U32.AND P1, PT, R5, R2, PT ;  /* 0x000000020500720c */ /* 0x000fda0003f24070 */
[-C--:B------:R-:W-:Y:S02]  /*0340*/  @!P1 IADD3 R2, PT, PT, R2, -R5.reuse, RZ ;  /* 0x8000000502029210 */ /* 0x080fe40007ffe0ff */
[----:B------:R-:W-:Y:S02]  /*0350*/  @!P1 IADD3 R7, PT, PT, R7, 0x1, RZ ;  /* 0x0000000107079810 */ /* 0x000fe40007ffe0ff */
[----:B------:R-:W-:Y:S02]  /*0360*/  ISETP.GE.U32.AND P0, PT, R2, R5, PT ;  /* 0x000000050200720c */ /* 0x000fe40003f06070 */
[C---:B------:R-:W-:Y:S01]  /*0370*/  LOP3.LUT R2, R3.reuse, R4, RZ, 0x3c, !PT ;  /* 0x0000000403027212 */ /* 0x040fe200078e3cff */
[----:B------:R-:W-:Y:S01]  /*0380*/  IMAD R3, R3, R12, UR6 ;  /* 0x0000000603037e24 */ /* 0x000fe2000f8e020c */
[----:B------:R-:W-:Y:S01]  /*0390*/  MOV R12, R14 ;  /* 0x0000000e000c7202 */ /* 0x000fe20000000f00 */
[----:B------:R-:W0:Y:S01]  /*03a0*/  LDCU.64 UR6, c[0x0][0x358] ;  /* 0x00006b00ff0677ac */ /* 0x000e220008000a00 */
[----:B------:R-:W-:-:S02]  /*03b0*/  ISETP.GE.AND P2, PT, R2, RZ, PT ;  /* 0x000000ff0200720c */ /* 0x000fc40003f46270 */
[----:B------:R-:W-:Y:S01]  /*03c0*/  IABS R14, R3 ;  /* 0x00000003000e7213 */ /* 0x000fe20000000000 */
[----:B------:R-:W-:-:S04]  /*03d0*/  IMAD.HI.U32 R9, R9, R12, RZ ;  /* 0x0000000c09097227 */ /* 0x000fc800078e00ff */
[----:B------:R-:W-:Y:S02]  /*03e0*/  @P0 IADD3 R7, PT, PT, R7, 0x1, RZ ;  /* 0x0000000107070810 */ /* 0x000fe40007ffe0ff */
[----:B------:R-:W-:Y:S02]  /*03f0*/  ISETP.NE.AND P0, PT, R4, RZ, PT ;  /* 0x000000ff0400720c */ /* 0x000fe40003f05270 */
[----:B------:R-:W-:Y:S02]  /*0400*/  LOP3.LUT R4, R11, R4, RZ, 0x3c, !PT ;  /* 0x000000040b047212 */ /* 0x000fe400078e3cff */
[----:B------:R-:W-:Y:S02]  /*0410*/  @!P2 IADD3 R7, PT, PT, -R7, RZ, RZ ;  /* 0x000000ff0707a210 */ /* 0x000fe40007ffe1ff */
[----:B------:R-:W-:Y:S02]  /*0420*/  ISETP.GE.AND P2, PT, R4, RZ, PT ;  /* 0x000000ff0400720c */ /* 0x000fe40003f46270 */
[----:B------:R-:W-:-:S04]  /*0430*/  SEL R2, R8, R7, !P0 ;  /* 0x0000000708027207 */ /* 0x000fc80004000000 */
[----:B------:R-:W-:-:S04]  /*0440*/  IABS R13, R2 ;  /* 0x00000002000d7213 */ /* 0x000fc80000000000 */
[----:B------:R-:W1:Y:S08]  /*0450*/  I2F.RP R10, R13 ;  /* 0x0000000d000a7306 */ /* 0x000e700000209400 */
[----:B-1----:R-:W1:Y:S02]  /*0460*/  MUFU.RCP R10, R10 ;  /* 0x0000000a000a7308 */ /* 0x002e640000001000 */
[----:B-1----:R-:W-:Y:S01]  /*0470*/  VIADD R6, R10, 0xffffffe ;  /* 0x0ffffffe0a067836 */ /* 0x002fe20000000000 */
[----:B------:R-:W-:-:S05]  /*0480*/  IABS R10, R2 ;  /* 0x00000002000a7213 */ /* 0x000fca0000000000 */
[----:B------:R1:W2:Y:S02]  /*0490*/  F2I.FTZ.U32.TRUNC.NTZ R7, R6 ;  /* 0x0000000600077305 */ /* 0x0002a4000021f000 */
[----:B-1----:R-:W-:Y:S02]  /*04a0*/  MOV R6, RZ ;  /* 0x000000ff00067202 */ /* 0x002fe40000000f00 */
[----:B--2---:R-:W-:-:S05]  /*04b0*/  IADD3 R16, PT, PT, RZ, -R7, RZ ;  /* 0x80000007ff107210 */ /* 0x004fca0007ffe0ff */
[----:B------:R-:W-:-:S04]  /*04c0*/  IMAD R15, R16, R13, RZ ;  /* 0x0000000d100f7224 */ /* 0x000fc800078e02ff */
[----:B------:R-:W-:-:S04]  /*04d0*/  IMAD.HI.U32 R6, R7, R15, R6 ;  /* 0x0000000f07067227 */ /* 0x000fc800078e0006 */
[----:B------:R-:W-:Y:S01]  /*04e0*/  IMAD.MOV R15, RZ, RZ, -R10 ;  /* 0x000000ffff0f7224 */ /* 0x000fe200078e0a0a */
[----:B------:R-:W-:Y:S01]  /*04f0*/  IADD3 R10, PT, PT, -R9, RZ, RZ ;  /* 0x000000ff090a7210 */ /* 0x000fe20007ffe1ff */
[----:B------:R-:W-:-:S04]  /*0500*/  IMAD.HI.U32 R7, R6, R14, RZ ;  /* 0x0000000e06077227 */ /* 0x000fc800078e00ff */
[----:B------:R-:W-:Y:S02]  /*0510*/  IMAD R6, R5, R10, R12 ;  /* 0x0000000a05067224 */ /* 0x000fe400078e020c */
[----:B------:R-:W-:-:S03]  /*0520*/  IMAD R10, R7, R15, R14 ;  /* 0x0000000f070a7224 */ /* 0x000fc600078e020e */
[----:B------:R-:W-:Y:S02]  /*0530*/  ISETP.GT.U32.AND P1, PT, R5, R6, PT ;  /* 0x000000060500720c */ /* 0x000fe40003f24070 */
[----:B------:R-:W-:-:S11]  /*0540*/  ISETP.GT.U32.AND P4, PT, R13, R10, PT ;  /* 0x0000000a0d00720c */ /* 0x000fd60003f84070 */
[----:B------:R-:W-:Y:S02]  /*0550*/  @!P1 IADD3 R6, PT, PT, R6, -R5, RZ ;  /* 0x8000000506069210 */ /* 0x000fe40007ffe0ff */
[----:B------:R-:W-:Y:S01]  /*0560*/  @!P4 IADD3 R10, PT, PT, R10, -R13, RZ ;  /* 0x8000000d0a0ac210 */ /* 0x000fe20007ffe0ff */
[----:B------:R-:W-:Y:S01]  /*0570*/  @!P4 VIADD R7, R7, 0x1 ;  /* 0x000000010707c836 */ /* 0x000fe20000000000 */
[----:B------:R-:W-:Y:S02]  /*0580*/  ISETP.GE.U32.AND P5, PT, R6, R5, PT ;  /* 0x000000050600720c */ /* 0x000fe40003fa6070 */
[----:B------:R-:W-:Y:S02]  /*0590*/  ISETP.GE.U32.AND P3, PT, R10, R13, PT ;  /* 0x0000000d0a00720c */ /* 0x000fe40003f66070 */
[----:B------:R-:W-:Y:S02]  /*05a0*/  LOP3.LUT R5, R3, R2, RZ, 0x3c, !PT ;  /* 0x0000000203057212 */ /* 0x000fe400078e3cff */
[----:B------:R-:W-:-:S02]  /*05b0*/  @!P1 IADD3 R9, PT, PT, R9, 0x1, RZ ;  /* 0x0000000109099810 */ /* 0x000fc40007ffe0ff */
[----:B------:R-:W-:Y:S02]  /*05c0*/  ISETP.GE.AND P1, PT, R5, RZ, PT ;  /* 0x000000ff0500720c */ /* 0x000fe40003f26270 */
[----:B------:R-:W-:-:S03]  /*05d0*/  ISETP.NE.AND P4, PT, R2, RZ, PT ;  /* 0x000000ff0200720c */ /* 0x000fc60003f85270 */
[----:B------:R-:W-:Y:S02]  /*05e0*/  @P5 IADD3 R9, PT, PT, R9, 0x1, RZ ;  /* 0x0000000109095810 */ /* 0x000fe40007ffe0ff */
[----:B------:R-:W-:Y:S02]  /*05f0*/  @P3 IADD3 R7, PT, PT, R7, 0x1, RZ ;  /* 0x0000000107073810 */ /* 0x000fe40007ffe0ff */
[----:B------:R-:W-:Y:S02]  /*0600*/  @!P2 IADD3 R9, PT, PT, -R9, RZ, RZ ;  /* 0x000000ff0909a210 */ /* 0x000fe40007ffe1ff */
[----:B------:R-:W-:Y:S02]  /*0610*/  MOV R6, R7 ;  /* 0x0000000700067202 */ /* 0x000fe40000000f00 */
[----:B------:R-:W-:-:S03]  /*0620*/  SEL R7, R8, R9, !P0 ;  /* 0x0000000908077207 */ /* 0x000fc60004000000 */
[----:B------:R-:W-:Y:S01]  /*0630*/  @!P1 IMAD.MOV R6, RZ, RZ, -R6 ;  /* 0x000000ffff069224 */ /* 0x000fe200078e0a06 */
[----:B------:R-:W-:Y:S01]  /*0640*/  @!P4 LOP3.LUT R6, RZ, R2, RZ, 0x33, !PT ;  /* 0x00000002ff06c212 */ /* 0x000fe200078e33ff */
[----:B0-----:R-:W-:Y:S06]  /*0650*/  BRA.U !UP0, `(.L_x_0) ;  /* 0x0000001508307547 */ /* 0x001fec000b800000 */
[----:B------:R-:W0:Y:S02]  /*0660*/  LDCU UR9, c[0x0][0x3b8] ;  /* 0x00007700ff0977ac */ /* 0x000e240008000800 */
[----:B0-----:R-:W-:-:S04]  /*0670*/  VIMNMX R4, PT, PT, R7, UR9, PT ;  /* 0x0000000907047c48 */ /* 0x001fc8000bfe0100 */
[----:B------:R-:W-:-:S13]  /*0680*/  ISETP.GE.AND P0, PT, R4, 0x1, PT ;  /* 0x000000010400780c */ /* 0x000fda0003f06270 */
[----:B------:R-:W-:Y:S05]  /*0690*/  @!P0 BRA `(.L_x_0) ;  /* 0x0000001400208947 */ /* 0x000fea0003800000 */
[-C--:B------:R-:W-:Y:S01]  /*06a0*/  IMAD R5, R7, R6.reuse, RZ ;  /* 0x0000000607057224 */ /* 0x080fe200078e02ff */
[----:B------:R-:W-:Y:S01]  /*06b0*/  MOV R22, RZ ;  /* 0x000000ff00167202 */ /* 0x000fe20000000f00 */
[C---:B------:R-:W-:Y:S02]  /*06c0*/  IMAD R6, R2.reuse, R6, RZ ;  /* 0x0000000602067224 */ /* 0x040fe400078e02ff */
[----:B------:R-:W-:Y:S01]  /*06d0*/  IMAD R9, R2, UR9, RZ ;  /* 0x0000000902097c24 */ /* 0x000fe2000f8e02ff */
[----:B------:R-:W-:Y:S01]  /*06e0*/  IADD3 R4, PT, PT, R5, 0x1, RZ ;  /* 0x0000000105047810 */ /* 0x000fe20007ffe0ff */
[----:B------:R-:W-:Y:S02]  /*06f0*/  IMAD R6, R7, R6, RZ ;  /* 0x0000000607067224 */ /* 0x000fe400078e02ff */
[----:B------:R-:W-:Y:S01]  /*0700*/  IMAD R9, R9, UR8, RZ ;  /* 0x0000000809097c24 */ /* 0x000fe2000f8e02ff */
[----:B------:R-:W-:Y:S01]  /*0710*/  VIADDMNMX R4, R5, R7, R4, !PT ;  /* 0x0000000705047246 */ /* 0x000fe20007800104 */
[----:B------:R-:W-:-:S03]  /*0720*/  HFMA2 R7, -RZ, RZ, 0, 0 ;  /* 0x00000000ff077431 */ /* 0x000fc600000001ff */
[----:B------:R-:W-:-:S04]  /*0730*/  IADD3 R8, PT, PT, R5, -R4, RZ ;  /* 0x8000000405087210 */ /* 0x000fc80007ffe0ff */
[----:B------:R-:W-:Y:S01]  /*0740*/  ISETP.GT.U32.AND P2, PT, R8, -0x8, PT ;  /* 0xfffffff80800780c */ /* 0x000fe20003f44070 */
[----:B------:R-:W-:-:S12]  /*0750*/  IMAD.IADD R8, R4, 0x1, -R5 ;  /* 0x0000000104087824 */ /* 0x000fd800078e0a05 */
.L_x_6:
[----:B------:R-:W0:Y:S01]  /*0760*/  LDC R15, c[0x0][0x3bc] ;  /* 0x0000ef00ff0f7b82 */ /* 0x000e220000000800 */
[----:B------:R-:W-:-:S07]  /*0770*/  IADD3 R13, PT, PT, -R7, RZ, RZ ;  /* 0x000000ff070d7210 */ /* 0x000fce0007ffe1ff */
[----:B------:R-:W1:Y:S08]  /*0780*/  LDC R4, c[0x0][0x3c4] ;  /* 0x0000f100ff047b82 */ /* 0x000e700000000800 */
[----:B------:R-:W2:Y:S01]  /*0790*/  LDC R14, c[0x0][0x3d4] ;  /* 0x0000f500ff0e7b82 */ /* 0x000ea20000000800 */
[----:B0-----:R-:W-:-:S04]  /*07a0*/  IABS R16, R15 ;  /* 0x0000000f00107213 */ /* 0x001fc80000000000 */
[----:B------:R-:W0:Y:S01]  /*07b0*/  I2F.RP R12, R16 ;  /* 0x00000010000c7306 */ /* 0x000e220000209400 */
[----:B-1----:R-:W-:-:S05]  /*07c0*/  IADD3 R4, PT, PT, R4, UR4, RZ ;  /* 0x0000000404047c10 */ /* 0x002fca000fffe0ff */
[----:B--2---:R-:W-:Y:S02]  /*07d0*/  IMAD R4, R13, R14, R4 ;  /* 0x0000000e0d047224 */ /* 0x004fe400078e0204 */
[----:B0-----:R-:W0:Y:S02]  /*07e0*/  MUFU.RCP R12, R12 ;  /* 0x0000000c000c7308 */ /* 0x001e240000001000 */
[----:B0-----:R-:W-:Y:S02]  /*07f0*/  IADD3 R10, PT, PT, R12, 0xffffffe, RZ ;  /* 0x0ffffffe0c0a7810 */ /* 0x001fe40007ffe0ff */
[----:B------:R-:W-:-:S04]  /*0800*/  IABS R12, R4 ;  /* 0x00000004000c7213 */ /* 0x000fc80000000000 */
[----:B------:R0:W1:Y:S01]  /*0810*/  F2I.FTZ.U32.TRUNC.NTZ R11, R10 ;  /* 0x0000000a000b7305 */ /* 0x000062000021f000 */
[----:B------:R-:W-:-:S04]  /*0820*/  LOP3.LUT R4, R4, R15, RZ, 0x3c, !PT ;  /* 0x0000000f04047212 */ /* 0x000fc800078e3cff */
[----:B------:R-:W-:Y:S02]  /*0830*/  ISETP.GE.AND P3, PT, R4, RZ, PT ;  /* 0x000000ff0400720c */ /* 0x000fe40003f66270 */
[----:B0-----:R-:W-:Y:S02]  /*0840*/  MOV R10, RZ ;  /* 0x000000ff000a7202 */ /* 0x001fe40000000f00 */
[----:B-1----:R-:W-:-:S05]  /*0850*/  IADD3 R17, PT, PT, RZ, -R11, RZ ;  /* 0x8000000bff117210 */ /* 0x002fca0007ffe0ff */
[----:B------:R-:W-:-:S04]  /*0860*/  IMAD R13, R17, R16, RZ ;  /* 0x00000010110d7224 */ /* 0x000fc800078e02ff */
[----:B------:R-:W-:-:S06]  /*0870*/  IMAD.HI.U32 R11, R11, R13, R10 ;  /* 0x0000000d0b0b7227 */ /* 0x000fcc00078e000a */
[----:B------:R-:W-:-:S04]  /*0880*/  IMAD.HI.U32 R10, R11, R12, RZ ;  /* 0x0000000c0b0a7227 */ /* 0x000fc800078e00ff */
[----:B------:R-:W-:-:S04]  /*0890*/  IMAD.MOV R11, RZ, RZ, -R10 ;  /* 0x000000ffff0b7224 */ /* 0x000fc800078e0a0a */
[----:B------:R-:W-:-:S05]  /*08a0*/  IMAD R11, R16, R11, R12 ;  /* 0x0000000b100b7224 */ /* 0x000fca00078e020c */
[----:B------:R-:W-:-:S13]  /*08b0*/  ISETP.GT.U32.AND P1, PT, R16, R11, PT ;  /* 0x0000000b1000720c */ /* 0x000fda0003f24070 */
[-C--:B------:R-:W-:Y:S02]  /*08c0*/  @!P1 IADD3 R11, PT, PT, R11, -R16.reuse, RZ ;  /* 0x800000100b0b9210 */ /* 0x080fe40007ffe0ff */
[----:B------:R-:W-:Y:S02]  /*08d0*/  @!P1 IADD3 R10, PT, PT, R10, 0x1, RZ ;  /* 0x000000010a0a9810 */ /* 0x000fe40007ffe0ff */
[----:B------:R-:W-:Y:S02]  /*08e0*/  ISETP.GE.U32.AND P0, PT, R11, R16, PT ;  /* 0x000000100b00720c */ /* 0x000fe40003f06070 */
[----:B------:R-:W0:Y:S01]  /*08f0*/  LDC R11, c[0x0][0x3a4] ;  /* 0x0000e900ff0b7b82 */ /* 0x000e220000000800 */
[----:B------:R-:W-:-:S10]  /*0900*/  ISETP.NE.AND P1, PT, R15, RZ, PT ;  /* 0x000000ff0f00720c */ /* 0x000fd40003f25270 */
[----:B------:R-:W-:-:S04]  /*0910*/  @P0 IADD3 R10, PT, PT, R10, 0x1, RZ ;  /* 0x000000010a0a0810 */ /* 0x000fc80007ffe0ff */
[----:B------:R-:W-:Y:S02]  /*0920*/  @!P3 IADD3 R10, PT, PT, -R10, RZ, RZ ;  /* 0x000000ff0a0ab210 */ /* 0x000fe40007ffe1ff */
[----:B------:R-:W-:-:S04]  /*0930*/  @!P1 LOP3.LUT R10, RZ, R15, RZ, 0x33, !PT ;  /* 0x0000000fff0a9212 */ /* 0x000fc800078e33ff */
[C---:B0-----:R-:W-:Y:S02]  /*0940*/  ISETP.GE.AND P0, PT, R10.reuse, R11, PT ;  /* 0x0000000b0a00720c */ /* 0x041fe40003f06270 */
[----:B------:R-:W-:Y:S02]  /*0950*/  MOV R11, RZ ;  /* 0x000000ff000b7202 */ /* 0x000fe40000000f00 */
[----:B------:R-:W-:-:S13]  /*0960*/  ISETP.GT.AND P0, PT, R10, -0x1, !P0 ;  /* 0xffffffff0a00780c */ /* 0x000fda0004704270 */
.L_x_5:
        /* <DEDUP_REMOVED lines=9> */
[----:B0-----:R-:W-:Y:S01]  /*0a00*/  VIADD R12, R14, 0xffffffe ;  /* 0x0ffffffe0e0c7836 */ /* 0x001fe20000000000 */
[----:B------:R-:W-:Y:S02]  /*0a10*/  IABS R14, R4 ;  /* 0x00000004000e7213 */ /* 0x000fe40000000000 */
[----:B------:R-:W-:-:S03]  /*0a20*/  LOP3.LUT R4, R4, R19, RZ, 0x3c, !PT ;  /* 0x0000001304047212 */ /* 0x000fc600078e3cff */
[----:B------:R0:W1:Y:S01]  /*0a30*/  F2I.FTZ.U32.TRUNC.NTZ R13, R12 ;  /* 0x0000000c000d7305 */ /* 0x000062000021f000 */
[----:B------:R-:W-:Y:S02]  /*0a40*/  ISETP.GE.AND P4, PT, R4, RZ, PT ;  /* 0x000000ff0400720c */ /* 0x000fe40003f86270 */
[----:B0-----:R-:W-:Y:S02]  /*0a50*/  MOV R12, RZ ;  /* 0x000000ff000c7202 */ /* 0x001fe40000000f00 */
[----:B-1----:R-:W-:-:S05]  /*0a60*/  IADD3 R18, PT, PT, RZ, -R13, RZ ;  /* 0x8000000dff127210 */ /* 0x002fca0007ffe0ff */
[----:B------:R-:W-:-:S04]  /*0a70*/  IMAD R15, R18, R17, RZ ;  /* 0x00000011120f7224 */ /* 0x000fc800078e02ff */
[----:B------:R-:W-:-:S06]  /*0a80*/  IMAD.HI.U32 R13, R13, R15, R12 ;  /* 0x0000000f0d0d7227 */ /* 0x000fcc00078e000c */
[----:B------:R-:W-:-:S05]  /*0a90*/  IMAD.HI.U32 R13, R13, R14, RZ ;  /* 0x0000000e0d0d7227 */ /* 0x000fca00078e00ff */
[----:B------:R-:W-:-:S05]  /*0aa0*/  IADD3 R12, PT, PT, -R13, RZ, RZ ;  /* 0x000000ff0d0c7210 */ /* 0x000fca0007ffe1ff */
[----:B------:R-:W-:-:S05]  /*0ab0*/  IMAD R12, R17, R12, R14 ;  /* 0x0000000c110c7224 */ /* 0x000fca00078e020e */
[----:B------:R-:W-:-:S13]  /*0ac0*/  ISETP.GT.U32.AND P3, PT, R17, R12, PT ;  /* 0x0000000c1100720c */ /* 0x000fda0003f64070 */
[----:B------:R-:W-:Y:S01]  /*0ad0*/  @!P3 IMAD.IADD R12, R12, 0x1, -R17 ;  /* 0x000000010c0cb824 */ /* 0x000fe200078e0a11 */
[----:B------:R-:W-:Y:S02]  /*0ae0*/  @!P3 IADD3 R13, PT, PT, R13, 0x1, RZ ;  /* 0x000000010d0db810 */ /* 0x000fe40007ffe0ff */
[----:B------:R-:W-:Y:S02]  /*0af0*/  ISETP.NE.AND P3, PT, R19, RZ, PT ;  /* 0x000000ff1300720c */ /* 0x000fe40003f65270 */
[----:B------:R-:W-:Y:S02]  /*0b00*/  ISETP.GE.U32.AND P1, PT, R12, R17, PT ;  /* 0x000000110c00720c */ /* 0x000fe40003f26070 */
[----:B------:R-:W0:Y:S11]  /*0b10*/  LDC R12, c[0x0][0x3a8] ;  /* 0x0000ea00ff0c7b82 */ /* 0x000e360000000800 */
[----:B------:R-:W-:-:S04]  /*0b20*/  @P1 IADD3 R13, PT, PT, R13, 0x1, RZ ;  /* 0x000000010d0d1810 */ /* 0x000fc80007ffe0ff */
[----:B------:R-:W-:Y:S02]  /*0b30*/  @!P4 IADD3 R13, PT, PT, -R13, RZ, RZ ;  /* 0x000000ff0d0dc210 */ /* 0x000fe40007ffe1ff */
[----:B------:R-:W-:-:S04]  /*0b40*/  @!P3 LOP3.LUT R13, RZ, R19, RZ, 0x33, !PT ;  /* 0x00000013ff0db212 */ /* 0x000fc800078e33ff */
[----:B0-----:R-:W-:-:S04]  /*0b50*/  ISETP.GE.AND P1, PT, R13, R12, PT ;  /* 0x0000000c0d00720c */ /* 0x001fc80003f26270 */
[----:B------:R-:W-:-:S04]  /*0b60*/  ISETP.GT.AND P1, PT, R13, -0x1, !P1 ;  /* 0xffffffff0d00780c */ /* 0x000fc80004f24270 */
[----:B------:R-:W-:-:S13]  /*0b70*/  PLOP3.LUT P1, PT, P0, P1, PT, 0x80, 0x8 ;  /* 0x000000000008781c */ /* 0x000fda0000723070 */
[----:B------:R-:W-:Y:S05]  /*0b80*/  @!P1 BRA `(.L_x_1) ;  /* 0x0000000c00c49947 */ /* 0x000fea0003800000 */
[-C--:B------:R-:W-:Y:S01]  /*0b90*/  IABS R4, R2.reuse ;  /* 0x0000000200047213 */ /* 0x080fe20000000000 */
[----:B------:R-:W-:Y:S01]  /*0ba0*/  IMAD.MOV.U32 R25, RZ, RZ, R5 ;  /* 0x000000ffff197224 */ /* 0x000fe200078e0005 */
[----:B------:R-:W-:Y:S02]  /*0bb0*/  IABS R18, R2 ;  /* 0x0000000200127213 */ /* 0x000fe40000000000 */
[----:B------:R-:W0:Y:S01]  /*0bc0*/  I2F.RP R16, R4 ;  /* 0x0000000400107306 */ /* 0x000e220000209400 */
[----:B------:R-:W-:Y:S02]  /*0bd0*/  ISETP.GE.AND P3, PT, R3, RZ, PT ;  /* 0x000000ff0300720c */ /* 0x000fe40003f66270 */
[----:B------:R-:W-:Y:S01]  /*0be0*/  IMAD.MOV R18, RZ, RZ, -R18 ;  /* 0x000000ffff127224 */ /* 0x000fe200078e0a12 */
[----:B------:R-:W-:-:S04]  /*0bf0*/  ISETP.NE.AND P4, PT, R2, RZ, PT ;  /* 0x000000ff0200720c */ /* 0x000fc80003f85270 */
[----:B0-----:R-:W0:Y:S02]  /*0c00*/  MUFU.RCP R16, R16 ;  /* 0x0000001000107308 */ /* 0x001e240000001000 */
[----:B0-----:R-:W-:Y:S02]  /*0c10*/  IADD3 R14, PT, PT, R16, 0xffffffe, RZ ;  /* 0x0ffffffe100e7810 */ /* 0x001fe40007ffe0ff */
[----:B------:R-:W-:-:S04]  /*0c20*/  IABS R16, R3 ;  /* 0x0000000300107213 */ /* 0x000fc80000000000 */
[----:B------:R0:W1:Y:S02]  /*0c30*/  F2I.FTZ.U32.TRUNC.NTZ R15, R14 ;  /* 0x0000000e000f7305 */ /* 0x000064000021f000 */
[----:B0-----:R-:W-:Y:S01]  /*0c40*/  HFMA2 R14, -RZ, RZ, 0, 0 ;  /* 0x00000000ff0e7431 */ /* 0x001fe200000001ff */
[----:B-1----:R-:W-:-:S05]  /*0c50*/  IADD3 R17, PT, PT, RZ, -R15, RZ ;  /* 0x8000000fff117210 */ /* 0x002fca0007ffe0ff */
[----:B------:R-:W-:-:S04]  /*0c60*/  IMAD R17, R17, R4, RZ ;  /* 0x0000000411117224 */ /* 0x000fc800078e02ff */
[----:B------:R-:W-:Y:S01]  /*0c70*/  IMAD.HI.U32 R17, R15, R17, R14 ;  /* 0x000000110f117227 */ /* 0x000fe200078e000e */
[----:B------:R-:W-:-:S05]  /*0c80*/  MOV R15, R18 ;  /* 0x00000012000f7202 */ /* 0x000fca0000000f00 */
[----:B------:R-:W-:-:S04]  /*0c90*/  IMAD.HI.U32 R17, R17, R16, RZ ;  /* 0x0000001011117227 */ /* 0x000fc800078e00ff */
[----:B------:R-:W-:-:S05]  /*0ca0*/  IMAD R15, R17, R15, R16 ;  /* 0x0000000f110f7224 */ /* 0x000fca00078e0210 */
[----:B------:R-:W-:-:S13]  /*0cb0*/  ISETP.GT.U32.AND P1, PT, R4, R15, PT ;  /* 0x0000000f0400720c */ /* 0x000fda0003f24070 */
[----:B------:R-:W-:-:S04]  /*0cc0*/  @!P1 IADD3 R15, PT, PT, R15, -R4, RZ ;  /* 0x800000040f0f9210 */ /* 0x000fc80007ffe0ff */
[----:B------:R-:W-:-:S13]  /*0cd0*/  ISETP.GT.U32.AND P1, PT, R4, R15, PT ;  /* 0x0000000f0400720c */ /* 0x000fda0003f24070 */
[----:B------:R-:W-:-:S04]  /*0ce0*/  @!P1 IADD3 R15, PT, PT, R15, -R4, RZ ;  /* 0x800000040f0f9210 */ /* 0x000fc80007ffe0ff */
[----:B------:R-:W-:Y:S02]  /*0cf0*/  @!P3 IADD3 R15, PT, PT, -R15, RZ, RZ ;  /* 0x000000ff0f0fb210 */ /* 0x000fe40007ffe1ff */
[----:B------:R-:W-:Y:S01]  /*0d00*/  @!P4 LOP3.LUT R15, RZ, R2, RZ, 0x33, !PT ;  /* 0x00000002ff0fc212 */ /* 0x000fe200078e33ff */
[----:B------:R-:W-:Y:S06]  /*0d10*/  @P2 BRA `(.L_x_2) ;  /* 0x0000000400b42947 */ /* 0x000fec0003800000 */
[----:B------:R-:W0:Y:S01]  /*0d20*/  LDC R4, c[0x0][0x3b4] ;  /* 0x0000ed00ff047b82 */ /* 0x000e220000000800 */
[C---:B------:R-:W-:Y:S01]  /*0d30*/  IMAD R14, R2.reuse, R5, R2 ;  /* 0x00000005020e7224 */ /* 0x040fe200078e0202 */
[C---:B------:R-:W-:Y:S01]  /*0d40*/  IADD3 R16, PT, PT, R5.reuse, 0x2, RZ ;  /* 0x0000000205107810 */ /* 0x040fe20007ffe0ff */
[C---:B------:R-:W-:Y:S01]  /*0d50*/  VIADD R21, R5.reuse, 0x7 ;  /* 0x0000000705157836 */ /* 0x040fe20000000000 */
[C---:B------:R-:W-:Y:S01]  /*0d60*/  IADD3 R17, PT, PT, R5.reuse, 0x3, RZ ;  /* 0x0000000305117810 */ /* 0x040fe20007ffe0ff */
[----:B------:R-:W1:Y:S01]  /*0d70*/  LDCU UR8, c[0x0][0x39c] ;  /* 0x00007380ff0877ac */ /* 0x000e620008000800 */
[C---:B------:R-:W-:Y:S01]  /*0d80*/  IADD3 R18, PT, PT, R5.reuse, 0x4, RZ ;  /* 0x0000000405127810 */ /* 0x040fe20007ffe0ff */
[C-C-:B------:R-:W-:Y:S01]  /*0d90*/  IMAD R16, R2.reuse, R16, R15.reuse ;  /* 0x0000001002107224 */ /* 0x140fe200078e020f */
[----:B------:R-:W2:Y:S01]  /*0da0*/  LDC R32, c[0x0][0x3b8] ;  /* 0x0000ee00ff207b82 */ /* 0x000ea20000000800 */
[C---:B------:R-:W-:Y:S01]  /*0db0*/  IADD3 R19, PT, PT, R5.reuse, 0x5, RZ ;  /* 0x0000000505137810 */ /* 0x040fe20007ffe0ff */
[C-C-:B------:R-:W-:Y:S01]  /*0dc0*/  IMAD R17, R2.reuse, R17, R15.reuse ;  /* 0x0000001102117224 */ /* 0x140fe200078e020f */
[----:B------:R-:W-:Y:S01]  /*0dd0*/  IADD3 R20, PT, PT, R5, 0x6, RZ ;  /* 0x0000000605147810 */ /* 0x000fe20007ffe0ff */
[C-C-:B------:R-:W-:Y:S01]  /*0de0*/  IMAD R18, R2.reuse, R18, R15.reuse ;  /* 0x0000001202127224 */ /* 0x140fe200078e020f */
[----:B------:R-:W-:Y:S01]  /*0df0*/  IADD3 R14, PT, PT, R15, R14, RZ ;  /* 0x0000000e0f0e7210 */ /* 0x000fe20007ffe0ff */
[--C-:B------:R-:W-:Y:S01]  /*0e00*/  IMAD R19, R2, R19, R15.reuse ;  /* 0x0000001302137224 */ /* 0x100fe200078e020f */
[----:B------:R-:W-:Y:S01]  /*0e10*/  IADD3 R23, PT, PT, R6, R15, RZ ;  /* 0x0000000f06177210 */ /* 0x000fe20007ffe0ff */
[--C-:B------:R-:W-:Y:S01]  /*0e20*/  IMAD R20, R2, R20, R15.reuse ;  /* 0x0000001402147224 */ /* 0x100fe200078e020f */
[----:B------:R-:W-:Y:S01]  /*0e30*/  LOP3.LUT R33, R8, 0xfffffff8, RZ, 0xc0, !PT ;  /* 0xfffffff808217812 */ /* 0x000fe200078ec0ff */
[----:B------:R-:W-:Y:S01]  /*0e40*/  IMAD R21, R2, R21, R15 ;  /* 0x0000001502157224 */ /* 0x000fe200078e020f */
[----:B------:R-:W-:-:S02]  /*0e50*/  MOV R25, R5 ;  /* 0x0000000500197202 */ /* 0x000fc40000000f00 */
[----:B------:R-:W-:Y:S01]  /*0e60*/  IADD3 R33, PT, PT, -R33, RZ, RZ ;  /* 0x000000ff21217210 */ /* 0x000fe20007ffe1ff */
[-CC-:B0-----:R-:W-:Y:S02]  /*0e70*/  IMAD R14, R14, R4.reuse, R7.reuse ;  /* 0x000000040e0e7224 */ /* 0x181fe400078e0207 */
[-CC-:B------:R-:W-:Y:S02]  /*0e80*/  IMAD R23, R23, R4.reuse, R7.reuse ;  /* 0x0000000417177224 */ /* 0x180fe400078e0207 */
[-CC-:B------:R-:W-:Y:S02]  /*0e90*/  IMAD R16, R16, R4.reuse, R7.reuse ;  /* 0x0000000410107224 */ /* 0x180fe400078e0207 */
[-CC-:B------:R-:W-:Y:S02]  /*0ea0*/  IMAD R17, R17, R4.reuse, R7.reuse ;  /* 0x0000000411117224 */ /* 0x180fe400078e0207 */
[-CC-:B------:R-:W-:Y:S02]  /*0eb0*/  IMAD R18, R18, R4.reuse, R7.reuse ;  /* 0x0000000412127224 */ /* 0x180fe400078e0207 */
[----:B------:R-:W-:-:S02]  /*0ec0*/  IMAD R19, R19, R4, R7 ;  /* 0x0000000413137224 */ /* 0x000fc400078e0207 */
[-CC-:B------:R-:W-:Y:S02]  /*0ed0*/  IMAD R20, R20, R4.reuse, R7.reuse ;  /* 0x0000000414147224 */ /* 0x180fe400078e0207 */
[----:B------:R-:W-:Y:S02]  /*0ee0*/  IMAD R21, R21, R4, R7 ;  /* 0x0000000415157224 */ /* 0x000fe400078e0207 */
[-CC-:B--2---:R-:W-:Y:S02]  /*0ef0*/  IMAD R4, R14, R32.reuse, R11.reuse ;  /* 0x000000200e047224 */ /* 0x184fe400078e020b */
[-CC-:B------:R-:W-:Y:S02]  /*0f00*/  IMAD R31, R23, R32.reuse, R11.reuse ;  /* 0x00000020171f7224 */ /* 0x180fe400078e020b */
[-CC-:B------:R-:W-:Y:S02]  /*0f10*/  IMAD R24, R16, R32.reuse, R11.reuse ;  /* 0x0000002010187224 */ /* 0x180fe400078e020b */
[----:B------:R-:W-:-:S02]  /*0f20*/  IMAD R28, R17, R32, R11 ;  /* 0x00000020111c7224 */ /* 0x000fc400078e020b */
[-CC-:B------:R-:W-:Y:S02]  /*0f30*/  IMAD R29, R18, R32.reuse, R11.reuse ;  /* 0x00000020121d7224 */ /* 0x180fe400078e020b */
[-CC-:B------:R-:W-:Y:S02]  /*0f40*/  IMAD R30, R19, R32.reuse, R11.reuse ;  /* 0x00000020131e7224 */ /* 0x180fe400078e020b */
[-CC-:B------:R-:W-:Y:S02]  /*0f50*/  IMAD R14, R20, R32.reuse, R11.reuse ;  /* 0x00000020140e7224 */ /* 0x180fe400078e020b */
[----:B-1----:R-:W-:-:S07]  /*0f60*/  IMAD R32, R21, R32, R11 ;  /* 0x0000002015207224 */ /* 0x002fce00078e020b */
.L_x_3:
[----:B------:R-:W0:Y:S01]  /*0f70*/  LDC R35, c[0x0][0x3a4] ;  /* 0x0000e900ff237b82 */ /* 0x000e220000000800 */
[----:B------:R-:W-:-:S07]  /*0f80*/  IMAD R20, R0, UR8, R25 ;  /* 0x0000000800147c24 */ /* 0x000fce000f8e0219 */
[----:B------:R-:W1:Y:S08]  /*0f90*/  LDC.64 R16, c[0x0][0x380] ;  /* 0x0000e000ff107b82 */ /* 0x000e700000000a00 */
[----:B------:R-:W2:Y:S01]  /*0fa0*/  LDC.64 R18, c[0x0][0x388] ;  /* 0x0000e200ff127b82 */ /* 0x000ea20000000a00 */
[----:B0-----:R-:W-:-:S04]  /*0fb0*/  IMAD R34, R20, R35, R10 ;  /* 0x0000002314227224 */ /* 0x001fc800078e020a */
[----:B------:R-:W-:-:S04]  /*0fc0*/  IMAD R37, R34, R12, R13 ;  /* 0x0000000c22257224 */ /* 0x000fc800078e020d */
[----:B-1----:R-:W-:-:S06]  /*0fd0*/  IMAD.WIDE R36, R37, 0x4, R16 ;  /* 0x0000000425247825 */ /* 0x002fcc00078e0210 */
[----:B------:R-:W3:Y:S01]  /*0fe0*/  LDG.E R37, desc[UR6][R36.64] ;  /* 0x0000000624257981 */ /* 0x000ee2000c1e1900 */
[----:B--2---:R-:W-:-:S06]  /*0ff0*/  IMAD.WIDE R20, R31, 0x4, R18 ;  /* 0x000000041f147825 */ /* 0x004fcc00078e0212 */
[----:B------:R-:W3:Y:S01]  /*1000*/  LDG.E R20, desc[UR6][R20.64] ;  /* 0x0000000614147981 */ /* 0x000ee2000c1e1900 */
[----:B------:R-:W-:-:S05]  /*1010*/  IADD3 R34, PT, PT, R34, R35, RZ ;  /* 0x0000002322227210 */ /* 0x000fca0007ffe0ff */
[----:B------:R-:W-:-:S04]  /*1020*/  IMAD R27, R34, R12, R13 ;  /* 0x0000000c221b7224 */ /* 0x000fc800078e020d */
[----:B------:R-:W-:-:S06]  /*1030*/  IMAD.WIDE R26, R27, 0x4, R16 ;  /* 0x000000041b1a7825 */ /* 0x000fcc00078e0210 */
[----:B------:R-:W2:Y:S01]  /*1040*/  LDG.E R27, desc[UR6][R26.64] ;  /* 0x000000061a1b7981 */ /* 0x000ea2000c1e1900 */
[----:B---3--:R-:W-:Y:S01]  /*1050*/  FFMA R20, R37, R20, R22 ;  /* 0x0000001425147223 */ /* 0x008fe20000000016 */
[----:B------:R-:W-:-:S06]  /*1060*/  IMAD.WIDE R22, R4, 0x4, R18 ;  /* 0x0000000404167825 */ /* 0x000fcc00078e0212 */
[----:B------:R-:W2:Y:S01]  /*1070*/  LDG.E R22, desc[UR6][R22.64] ;  /* 0x0000000616167981 */ /* 0x000ea2000c1e1900 */
[----:B------:R-:W-:-:S04]  /*1080*/  IMAD.IADD R34, R34, 0x1, R35 ;  /* 0x0000000122227824 */ /* 0x000fc800078e0223 */
[----:B------:R-:W-:-:S04]  /*1090*/  IMAD R21, R34, R12, R13 ;  /* 0x0000000c22157224 */ /* 0x000fc800078e020d */
[----:B------:R-:W-:-:S06]  /*10a0*/  IMAD.WIDE R36, R21, 0x4, R16 ;  /* 0x0000000415247825 */ /* 0x000fcc00078e0210 */
[----:B------:R-:W3:Y:S01]  /*10b0*/  LDG.E R37, desc[UR6][R36.64] ;  /* 0x0000000624257981 */ /* 0x000ee2000c1e1900 */
[----:B--2---:R-:W-:Y:S01]  /*10c0*/  FFMA R22, R27, R22, R20 ;  /* 0x000000161b167223 */ /* 0x004fe20000000014 */
[----:B------:R-:W-:-:S06]  /*10d0*/  IMAD.WIDE R20, R24, 0x4, R18 ;  /* 0x0000000418147825 */ /* 0x000fcc00078e0212 */
        /* <DEDUP_REMOVED lines=8> */
[----:B------:R-:W-:Y:S01]  /*1160*/  IADD3 R34, PT, PT, R34, R35, RZ ;  /* 0x0000002322227210 */ /* 0x000fe20007ffe0ff */
[----:B------:R-:W-:-:S04]  /*1170*/  IMAD.WIDE R36, R29, 0x4, R18 ;  /* 0x000000041d247825 */ /* 0x000fc800078e0212 */
[----:B------:R-:W-:Y:S02]  /*1180*/  IMAD R21, R34, R12, R13 ;  /* 0x0000000c22157224 */ /* 0x000fe400078e020d */
[----:B------:R0:W3:Y:S01]  /*1190*/  LDG.E R37, desc[UR6][R36.64] ;  /* 0x0000000624257981 */ /* 0x0000e2000c1e1900 */
[----:B--2---:R-:W-:Y:S01]  /*11a0*/  FFMA R22, R27, R22, R20 ;  /* 0x000000161b167223 */ /* 0x004fe20000000014 */
[----:B------:R-:W-:-:S06]  /*11b0*/  IMAD.WIDE R20, R21, 0x4, R16 ;  /* 0x0000000415147825 */ /* 0x000fcc00078e0210 */
[----:B------:R-:W3:Y:S01]  /*11c0*/  LDG.E R21, desc[UR6][R20.64] ;  /* 0x0000000614157981 */ /* 0x000ee2000c1e1900 */
[----:B0-----:R-:W-:-:S05]  /*11d0*/  IADD3 R36, PT, PT, R34, R35, RZ ;  /* 0x0000002322247210 */ /* 0x001fca0007ffe0ff */
[C---:B------:R-:W-:Y:S01]  /*11e0*/  IMAD R23, R36.reuse, R12, R13 ;  /* 0x0000000c24177224 */ /* 0x040fe200078e020d */
[----:B------:R-:W-:-:S04]  /*11f0*/  IADD3 R36, PT, PT, R36, R35, RZ ;  /* 0x0000002324247210 */ /* 0x000fc80007ffe0ff */
[----:B------:R-:W-:Y:S01]  /*1200*/  IADD3 R35, PT, PT, R36, R35, RZ ;  /* 0x0000002324237210 */ /* 0x000fe20007ffe0ff */
[----:B------:R-:W-:-:S04]  /*1210*/  IMAD.WIDE R26, R14, 0x4, R18 ;  /* 0x000000040e1a7825 */ /* 0x000fc800078e0212 */
[----:B------:R-:W-:Y:S02]  /*1220*/  IMAD R35, R35, R12, R13 ;  /* 0x0000000c23237224 */ /* 0x000fe400078e020d */
[----:B------:R-:W2:Y:S01]  /*1230*/  LDG.E R26, desc[UR6][R26.64] ;  /* 0x000000061a1a7981 */ /* 0x000ea2000c1e1900 */
[----:B---3--:R-:W-:Y:S01]  /*1240*/  FFMA R34, R21, R37, R22 ;  /* 0x0000002515227223 */ /* 0x008fe20000000016 */
[----:B------:R-:W-:-:S04]  /*1250*/  IMAD.WIDE R20, R23, 0x4, R16 ;  /* 0x0000000417147825 */ /* 0x000fc800078e0210 */
[----:B------:R-:W-:Y:S02]  /*1260*/  IMAD.WIDE R22, R30, 0x4, R18 ;  /* 0x000000041e167825 */ /* 0x000fe400078e0212 */
[----:B------:R-:W3:Y:S02]  /*1270*/  LDG.E R21, desc[UR6][R20.64] ;  /* 0x0000000614157981 */ /* 0x000ee4000c1e1900 */
[----:B------:R-:W-:Y:S02]  /*1280*/  IMAD R37, R36, R12, R13 ;  /* 0x0000000c24257224 */ /* 0x000fe400078e020d */
[----:B------:R-:W3:Y:S02]  /*1290*/  LDG.E R23, desc[UR6][R22.64] ;  /* 0x0000000616177981 */ /* 0x000ee4000c1e1900 */
[----:B------:R-:W-:-:S04]  /*12a0*/  IMAD.WIDE R36, R37, 0x4, R16 ;  /* 0x0000000425247825 */ /* 0x000fc800078e0210 */
[----:B------:R-:W-:Y:S02]  /*12b0*/  IMAD.WIDE R18, R32, 0x4, R18 ;  /* 0x0000000420127825 */ /* 0x000fe400078e0212 */
[----:B------:R-:W2:Y:S02]  /*12c0*/  LDG.E R36, desc[UR6][R36.64] ;  /* 0x0000000624247981 */ /* 0x000ea4000c1e1900 */
[----:B------:R-:W-:Y:S02]  /*12d0*/  IMAD.WIDE R16, R35, 0x4, R16 ;  /* 0x0000000423107825 */ /* 0x000fe400078e0210 */
[----:B------:R-:W4:Y:S04]  /*12e0*/  LDG.E R18, desc[UR6][R18.64] ;  /* 0x0000000612127981 */ /* 0x000f28000c1e1900 */
[----:B------:R-:W4:Y:S01]  /*12f0*/  LDG.E R16, desc[UR6][R16.64] ;  /* 0x0000000610107981 */ /* 0x000f22000c1e1900 */
[----:B------:R-:W-:-:S05]  /*1300*/  VIADD R33, R33, 0x8 ;  /* 0x0000000821217836 */ /* 0x000fca0000000000 */
[----:B------:R-:W-:Y:S01]  /*1310*/  ISETP.NE.AND P1, PT, R33, RZ, PT ;  /* 0x000000ff2100720c */ /* 0x000fe20003f25270 */
[----:B------:R-:W-:Y:S01]  /*1320*/  IMAD R30, R9, 0x8, R30 ;  /* 0x00000008091e7824 */ /* 0x000fe200078e021e */
[----:B------:R-:W-:Y:S02]  /*1330*/  IADD3 R25, PT, PT, R25, 0x8, RZ ;  /* 0x0000000819197810 */ /* 0x000fe40007ffe0ff */
[C---:B------:R-:W-:Y:S02]  /*1340*/  LEA R4, R9.reuse, R4, 0x3 ;  /* 0x0000000409047211 */ /* 0x040fe400078e18ff */
[C---:B------:R-:W-:Y:S02]  /*1350*/  LEA R24, R9.reuse, R24, 0x3 ;  /* 0x0000001809187211 */ /* 0x040fe400078e18ff */
[C---:B------:R-:W-:Y:S02]  /*1360*/  LEA R28, R9.reuse, R28, 0x3 ;  /* 0x0000001c091c7211 */ /* 0x040fe400078e18ff */
[----:B------:R-:W-:-:S02]  /*1370*/  LEA R29, R9, R29, 0x3 ;  /* 0x0000001d091d7211 */ /* 0x000fc400078e18ff */
[C---:B------:R-:W-:Y:S02]  /*1380*/  LEA R31, R9.reuse, R31, 0x3 ;  /* 0x0000001f091f7211 */ /* 0x040fe400078e18ff */
[C---:B------:R-:W-:Y:S02]  /*1390*/  LEA R14, R9.reuse, R14, 0x3 ;  /* 0x0000000e090e7211 */ /* 0x040fe400078e18ff */
[----:B------:R-:W-:Y:S01]  /*13a0*/  LEA R32, R9, R32, 0x3 ;  /* 0x0000002009207211 */ /* 0x000fe200078e18ff */
[----:B---3--:R-:W-:-:S04]  /*13b0*/  FFMA R21, R21, R23, R34 ;  /* 0x0000001715157223 */ /* 0x008fc80000000022 */
[----:B--2---:R-:W-:-:S04]  /*13c0*/  FFMA R21, R36, R26, R21 ;  /* 0x0000001a24157223 */ /* 0x004fc80000000015 */
[----:B----4-:R-:W-:Y:S01]  /*13d0*/  FFMA R22, R16, R18, R21 ;  /* 0x0000001210167223 */ /* 0x010fe20000000015 */
[----:B------:R-:W-:Y:S06]  /*13e0*/  @P1 BRA `(.L_x_3) ;  /* 0xfffffff800e01947 */ /* 0x000fec000383ffff */
.L_x_2:
[----:B------:R-:W-:-:S04]  /*13f0*/  LOP3.LUT R4, R8, 0x7, RZ, 0xc0, !PT ;  /* 0x0000000708047812 */ /* 0x000fc800078ec0ff */
[----:B------:R-:W-:-:S13]  /*1400*/  ISETP.NE.AND P1, PT, R4, RZ, PT ;  /* 0x000000ff0400720c */ /* 0x000fda0003f25270 */
[----:B------:R-:W-:Y:S05]  /*1410*/  @!P1 BRA `(.L_x_1) ;  /* 0x0000000400a09947 */ /* 0x000fea0003800000 */
[----:B------:R-:W-:-:S04]  /*1420*/  IADD3 R4, PT, PT, R4, -0x1, RZ ;  /* 0xffffffff04047810 */ /* 0x000fc80007ffe0ff */
[----:B------:R-:W-:-:S13]  /*1430*/  ISETP.GE.U32.AND P1, PT, R4, 0x3, PT ;  /* 0x000000030400780c */ /* 0x000fda0003f26070 */
[----:B------:R-:W-:Y:S05]  /*1440*/  @!P1 BRA `(.L_x_4) ;  /* 0x0000000000c09947 */ /* 0x000fea0003800000 */
[----:B------:R-:W0:Y:S01]  /*1450*/  LDC R29, c[0x0][0x3a4] ;  /* 0x0000e900ff1d7b82 */ /* 0x000e220000000800 */
[----:B------:R-:W1:Y:S01]  /*1460*/  LDCU UR8, c[0x0][0x39c] ;  /* 0x00007380ff0877ac */ /* 0x000e620008000800 */
[----:B------:R-:W-:-:S04]  /*1470*/  IMAD R23, R2, R25, R15 ;  /* 0x0000001902177224 */ /* 0x000fc800078e020f */
[C---:B------:R-:W-:Y:S02]  /*1480*/  IMAD.IADD R33, R2.reuse, 0x1, R23 ;  /* 0x0000000102217824 */ /* 0x040fe400078e0217 */
[----:B------:R-:W2:Y:S03]  /*1490*/  LDC R24, c[0x0][0x3b4] ;  /* 0x0000ed00ff187b82 */ /* 0x000ea60000000800 */
[----:B------:R-:W-:-:S05]  /*14a0*/  IADD3 R35, PT, PT, R2, R33, RZ ;  /* 0x0000002102237210 */ /* 0x000fca0007ffe0ff */
[----:B------:R-:W3:Y:S01]  /*14b0*/  LDC R14, c[0x0][0x3b8] ;  /* 0x0000ee00ff0e7b82 */ /* 0x000ee20000000800 */
[----:B-1----:R-:W-:-:S07]  /*14c0*/  IMAD R4, R0, UR8, R25 ;  /* 0x0000000800047c24 */ /* 0x002fce000f8e0219 */
[----:B------:R-:W1:Y:S01]  /*14d0*/  LDC.64 R16, c[0x0][0x380] ;  /* 0x0000e000ff107b82 */ /* 0x000e620000000a00 */
[----:B0-----:R-:W-:-:S04]  /*14e0*/  IMAD R4, R4, R29, R10 ;  /* 0x0000001d04047224 */ /* 0x001fc800078e020a */
[C---:B------:R-:W-:Y:S01]  /*14f0*/  IMAD R27, R4.reuse, R12, R13 ;  /* 0x0000000c041b7224 */ /* 0x040fe200078e020d */
[----:B------:R-:W-:Y:S02]  /*1500*/  IADD3 R28, PT, PT, R4, R29, RZ ;  /* 0x0000001d041c7210 */ /* 0x000fe40007ffe0ff */
[----:B------:R-:W0:Y:S01]  /*1510*/  LDC.64 R18, c[0x0][0x388] ;  /* 0x0000e200ff127b82 */ /* 0x000e220000000a00 */
[----:B--2---:R-:W-:Y:S02]  /*1520*/  IMAD R30, R23, R24, R7 ;  /* 0x00000018171e7224 */ /* 0x004fe400078e0207 */
[----:B------:R-:W-:Y:S01]  /*1530*/  IMAD R21, R28, R12, R13 ;  /* 0x0000000c1c157224 */ /* 0x000fe200078e020d */
[----:B------:R-:W-:Y:S01]  /*1540*/  IADD3 R32, PT, PT, R2, R35, RZ ;  /* 0x0000002302207210 */ /* 0x000fe20007ffe0ff */
[----:B------:R-:W-:Y:S01]  /*1550*/  IMAD R33, R33, R24, R7 ;  /* 0x0000001821217224 */ /* 0x000fe200078e0207 */
[----:B------:R-:W-:Y:S01]  /*1560*/  IADD3 R28, PT, PT, R28, R29, RZ ;  /* 0x0000001d1c1c7210 */ /* 0x000fe20007ffe0ff */
[----:B---3--:R-:W-:-:S02]  /*1570*/  IMAD R31, R30, R14, R11 ;  /* 0x0000000e1e1f7224 */ /* 0x008fc400078e020b */
[----:B------:R-:W-:Y:S02]  /*1580*/  IMAD R35, R35, R24, R7 ;  /* 0x0000001823237224 */ /* 0x000fe400078e0207 */
[----:B------:R-:W-:Y:S02]  /*1590*/  IMAD R33, R33, R14, R11 ;  /* 0x0000000e21217224 */ /* 0x000fe400078e020b */
[----:B-1----:R-:W-:-:S04]  /*15a0*/  IMAD.WIDE R26, R27, 0x4, R16 ;  /* 0x000000041b1a7825 */ /* 0x002fc800078e0210 */
[----:B------:R-:W-:Y:S01]  /*15b0*/  IMAD.WIDE R20, R21, 0x4, R16 ;  /* 0x0000000415147825 */ /* 0x000fe200078e0210 */
[----:B------:R1:W2:Y:S03]  /*15c0*/  LDG.E R23, desc[UR6][R26.64] ;  /* 0x000000061a177981 */ /* 0x0002a6000c1e1900 */
[----:B0-----:R-:W-:Y:S01]  /*15d0*/  IMAD.WIDE R30, R31, 0x4, R18 ;  /* 0x000000041f1e7825 */ /* 0x001fe200078e0212 */
[----:B------:R0:W3:Y:S03]  /*15e0*/  LDG.E R4, desc[UR6][R20.64] ;  /* 0x0000000614047981 */ /* 0x0000e6000c1e1900 */
[----:B------:R-:W-:Y:S01]  /*15f0*/  IMAD R24, R32, R24, R7 ;  /* 0x0000001820187224 */ /* 0x000fe200078e0207 */
[C---:B------:R-:W-:Y:S01]  /*1600*/  IADD3 R32, PT, PT, R28.reuse, R29, RZ ;  /* 0x0000001d1c207210 */ /* 0x040fe20007ffe0ff */
[----:B------:R-:W2:Y:S01]  /*1610*/  LDG.E R30, desc[UR6][R30.64] ;  /* 0x000000061e1e7981 */ /* 0x000ea2000c1e1900 */
[----:B-1----:R-:W-:-:S02]  /*1620*/  IMAD R27, R28, R12, R13 ;  /* 0x0000000c1c1b7224 */ /* 0x002fc400078e020d */
[----:B------:R-:W-:-:S04]  /*1630*/  IMAD.WIDE R28, R33, 0x4, R18 ;  /* 0x00000004211c7825 */ /* 0x000fc800078e0212 */
[-C--:B0-----:R-:W-:Y:S02]  /*1640*/  IMAD R21, R35, R14.reuse, R11 ;  /* 0x0000000e23157224 */ /* 0x081fe400078e020b */
[----:B------:R-:W-:Y:S01]  /*1650*/  IMAD.WIDE R26, R27, 0x4, R16 ;  /* 0x000000041b1a7825 */ /* 0x000fe200078e0210 */
[----:B------:R-:W3:Y:S03]  /*1660*/  LDG.E R29, desc[UR6][R28.64] ;  /* 0x000000061c1d7981 */ /* 0x000ee6000c1e1900 */
[----:B------:R-:W-:Y:S02]  /*1670*/  IMAD R35, R24, R14, R11 ;  /* 0x0000000e18237224 */ /* 0x000fe400078e020b */
[----:B------:R-:W-:Y:S01]  /*1680*/  IMAD R33, R32, R12, R13 ;  /* 0x0000000c20217224 */ /* 0x000fe200078e020d */
[----:B------:R-:W4:Y:S01]  /*1690*/  LDG.E R27, desc[UR6][R26.64] ;  /* 0x000000061a1b7981 */ /* 0x000f22000c1e1900 */
[----:B------:R-:W-:-:S04]  /*16a0*/  IMAD.WIDE R20, R21, 0x4, R18 ;  /* 0x0000000415147825 */ /* 0x000fc800078e0212 */
[----:B------:R-:W-:Y:S02]  /*16b0*/  IMAD.WIDE R16, R33, 0x4, R16 ;  /* 0x0000000421107825 */ /* 0x000fe400078e0210 */
[----:B------:R-:W4:Y:S02]  /*16c0*/  LDG.E R20, desc[UR6][R20.64] ;  /* 0x0000000614147981 */ /* 0x000f24000c1e1900 */
[----:B------:R-:W-:Y:S02]  /*16d0*/  IMAD.WIDE R18, R35, 0x4, R18 ;  /* 0x0000000423127825 */ /* 0x000fe400078e0212 */
[----:B------:R-:W5:Y:S04]  /*16e0*/  LDG.E R17, desc[UR6][R16.64] ;  /* 0x0000000610117981 */ /* 0x000f68000c1e1900 */
[----:B------:R-:W5:Y:S01]  /*16f0*/  LDG.E R18, desc[UR6][R18.64] ;  /* 0x0000000612127981 */ /* 0x000f62000c1e1900 */
[----:B------:R-:W-:Y:S01]  /*1700*/  IADD3 R25, PT, PT, R25, 0x4, RZ ;  /* 0x0000000419197810 */ /* 0x000fe20007ffe0ff */
[----:B--2---:R-:W-:-:S04]  /*1710*/  FFMA R23, R23, R30, R22 ;  /* 0x0000001e17177223 */ /* 0x004fc80000000016 */
[----:B---3--:R-:W-:-:S04]  /*1720*/  FFMA R4, R4, R29, R23 ;  /* 0x0000001d04047223 */ /* 0x008fc80000000017 */
[----:B----4-:R-:W-:-:S04]  /*1730*/  FFMA R4, R27, R20, R4 ;  /* 0x000000141b047223 */ /* 0x010fc80000000004 */
[----:B-----5:R-:W-:-:S07]  /*1740*/  FFMA R22, R17, R18, R4 ;  /* 0x0000001211167223 */ /* 0x020fce0000000004 */
.L_x_4:
[----:B------:R-:W-:-:S04]  /*1750*/  LOP3.LUT R4, R8, 0x3, RZ, 0xc0, !PT ;  /* 0x0000000308047812 */ /* 0x000fc800078ec0ff */
[----:B------:R-:W-:-:S05]  /*1760*/  VIMNMX.U32 R4, PT, PT, R4, 0x2, PT ;  /* 0x0000000204047848 */ /* 0x000fca0003fe0000 */
[----:B------:R-:W-:-:S04]  /*1770*/  IMAD.SHL.U32 R4, R4, 0x4, RZ ;  /* 0x0000000404047824 */ /* 0x000fc800078e00ff */
[----:B------:R-:W0:Y:S02]  /*1780*/  LDC R16, c[0x2][R4] ;  /* 0x0080000004107b82 */ /* 0x000e240000000800 */
[----:B0-----:R-:W-:-:S04]  /*1790*/  SHF.R.S32.HI R17, RZ, 0x1f, R16 ;  /* 0x0000001fff117819 */ /* 0x001fc80000011410 */
.L_x_8:
[----:B------:R-:W-:Y:S05]  /*17a0*/  BRX R16 -0x17b0                              (*"BRANCH_TARGETS .L_x_1,.L_x_10,.L_x_11"*) ;  /* 0xffffffe810147949 */ /* 0x000fea000383ffff */
.L_x_11:
[----:B------:R-:W0:Y:S01]  /*17b0*/  LDC R4, c[0x0][0x3a4] ;  /* 0x0000e900ff047b82 */ /* 0x000e220000000800 */
[----:B------:R-:W1:Y:S01]  /*17c0*/  LDCU UR8, c[0x0][0x39c] ;  /* 0x00007380ff0877ac */ /* 0x000e620008000800 */
[----:B------:R-:W-:-:S05]  /*17d0*/  IMAD R14, R2, R25, R15 ;  /* 0x00000019020e7224 */ /* 0x000fca00078e020f */
[----:B------:R-:W-:Y:S01]  /*17e0*/  IADD3 R21, PT, PT, R2, R14, RZ ;  /* 0x0000000e02157210 */ /* 0x000fe20007ffe0ff */
[----:B------:R-:W2:Y:S08]  /*17f0*/  LDC R18, c[0x0][0x3b4] ;  /* 0x0000ed00ff127b82 */ /* 0x000eb00000000800 */
[----:B------:R-:W3:Y:S01]  /*1800*/  LDC R20, c[0x0][0x3b8] ;  /* 0x0000ee00ff147b82 */ /* 0x000ee20000000800 */
[----:B-1----:R-:W-:-:S07]  /*1810*/  IMAD R19, R0, UR8, R25 ;  /* 0x0000000800137c24 */ /* 0x002fce000f8e0219 */
[----:B------:R-:W1:Y:S01]  /*1820*/  LDC.64 R26, c[0x0][0x380] ;  /* 0x0000e000ff1a7b82 */ /* 0x000e620000000a00 */
[----:B0-----:R-:W-:-:S05]  /*1830*/  IMAD R19, R19, R4, R10 ;  /* 0x0000000413137224 */ /* 0x001fca00078e020a */
[C---:B------:R-:W-:Y:S01]  /*1840*/  IADD3 R4, PT, PT, R19.reuse, R4, RZ ;  /* 0x0000000413047210 */ /* 0x040fe20007ffe0ff */
[----:B------:R-:W-:Y:S01]  /*1850*/  IMAD R19, R19, R12, R13 ;  /* 0x0000000c13137224 */ /* 0x000fe200078e020d */
[----:B------:R-:W0:Y:S01]  /*1860*/  LDC.64 R16, c[0x0][0x388] ;  /* 0x0000e200ff107b82 */ /* 0x000e220000000a00 */
[-CC-:B--2---:R-:W-:Y:S02]  /*1870*/  IMAD R14, R14, R18.reuse, R7.reuse ;  /* 0x000000120e0e7224 */ /* 0x184fe400078e0207 */
[----:B------:R-:W-:Y:S02]  /*1880*/  IMAD R23, R21, R18, R7 ;  /* 0x0000001215177224 */ /* 0x000fe400078e0207 */
[-CC-:B---3--:R-:W-:Y:S02]  /*1890*/  IMAD R21, R14, R20.reuse, R11.reuse ;  /* 0x000000140e157224 */ /* 0x188fe400078e020b */
[----:B------:R-:W-:Y:S02]  /*18a0*/  IMAD R29, R23, R20, R11 ;  /* 0x00000014171d7224 */ /* 0x000fe400078e020b */
[----:B------:R-:W-:-:S02]  /*18b0*/  IMAD R23, R4, R12, R13 ;  /* 0x0000000c04177224 */ /* 0x000fc400078e020d */
[----:B-1----:R-:W-:-:S04]  /*18c0*/  IMAD.WIDE R18, R19, 0x4, R26 ;  /* 0x0000000413127825 */ /* 0x002fc800078e021a */
[----:B------:R-:W-:Y:S02]  /*18d0*/  IMAD.WIDE R26, R23, 0x4, R26 ;  /* 0x00000004171a7825 */ /* 0x000fe400078e021a */
[----:B------:R-:W2:Y:S02]  /*18e0*/  LDG.E R19, desc[UR6][R18.64] ;  /* 0x0000000612137981 */ /* 0x000ea4000c1e1900 */
[--C-:B0-----:R-:W-:Y:S02]  /*18f0*/  IMAD.WIDE R20, R21, 0x4, R16.reuse ;  /* 0x0000000415147825 */ /* 0x101fe400078e0210 */
[----:B------:R-:W3:Y:S02]  /*1900*/  LDG.E R27, desc[UR6][R26.64] ;  /* 0x000000061a1b7981 */ /* 0x000ee4000c1e1900 */
[----:B------:R-:W-:Y:S02]  /*1910*/  IMAD.WIDE R16, R29, 0x4, R16 ;  /* 0x000000041d107825 */ /* 0x000fe400078e0210 */
[----:B------:R-:W2:Y:S04]  /*1920*/  LDG.E R20, desc[UR6][R20.64] ;  /* 0x0000000614147981 */ /* 0x000ea8000c1e1900 */
[----:B------:R-:W3:Y:S01]  /*1930*/  LDG.E R16, desc[UR6][R16.64] ;  /* 0x0000000610107981 */ /* 0x000ee2000c1e1900 */
[----:B------:R-:W-:Y:S01]  /*1940*/  IADD3 R25, PT, PT, R25, 0x2, RZ ;  /* 0x0000000219197810 */ /* 0x000fe20007ffe0ff */
[----:B--2---:R-:W-:-:S04]  /*1950*/  FFMA R22, R19, R20, R22 ;  /* 0x0000001413167223 */ /* 0x004fc80000000016 */
[----:B---3--:R-:W-:-:S07]  /*1960*/  FFMA R22, R27, R16, R22 ;  /* 0x000000101b167223 */ /* 0x008fce0000000016 */
.L_x_10:
[----:B------:R-:W-:-:S13]  /*1970*/  LOP3.LUT P1, RZ, R8, 0x1, RZ, 0xc0, !PT ;  /* 0x0000000108ff7812 */ /* 0x000fda000782c0ff */
[----:B------:R-:W-:Y:S05]  /*1980*/  @!P1 BRA `(.L_x_1) ;  /* 0x0000000000449947 */ /* 0x000fea0003800000 */
[----:B------:R-:W0:Y:S01]  /*1990*/  LDC R20, c[0x0][0x3b4] ;  /* 0x0000ed00ff147b82 */ /* 0x000e220000000800 */
[----:B------:R-:W1:Y:S01]  /*19a0*/  LDCU UR8, c[0x0][0x39c] ;  /* 0x00007380ff0877ac */ /* 0x000e620008000800 */
[----:B------:R-:W-:-:S06]  /*19b0*/  IMAD R4, R2, R25, R15 ;  /* 0x0000001902047224 */ /* 0x000fcc00078e020f */
[----:B------:R-:W2:Y:S08]  /*19c0*/  LDC R14, c[0x0][0x3a4] ;  /* 0x0000e900ff0e7b82 */ /* 0x000eb00000000800 */
[----:B------:R-:W3:Y:S01]  /*19d0*/  LDC R21, c[0x0][0x3b8] ;  /* 0x0000ee00ff157b82 */ /* 0x000ee20000000800 */
[----:B-1----:R-:W-:-:S07]  /*19e0*/  IMAD R15, R0, UR8, R25 ;  /* 0x00000008000f7c24 */ /* 0x002fce000f8e0219 */
[----:B------:R-:W1:Y:S01]  /*19f0*/  LDC.64 R18, c[0x0][0x388] ;  /* 0x0000e200ff127b82 */ /* 0x000e620000000a00 */
[----:B0-----:R-:W-:-:S07]  /*1a00*/  IMAD R4, R4, R20, R7 ;  /* 0x0000001404047224 */ /* 0x001fce00078e0207 */
[----:B------:R-:W0:Y:S01]  /*1a10*/  LDC.64 R16, c[0x0][0x380] ;  /* 0x0000e000ff107b82 */ /* 0x000e220000000a00 */
[----:B--2---:R-:W-:-:S04]  /*1a20*/  IMAD R15, R15, R14, R10 ;  /* 0x0000000e0f0f7224 */ /* 0x004fc800078e020a */
[----:B------:R-:W-:Y:S02]  /*1a30*/  IMAD R15, R15, R12, R13 ;  /* 0x0000000c0f0f7224 */ /* 0x000fe400078e020d */
[----:B---3--:R-:W-:-:S04]  /*1a40*/  IMAD R21, R4, R21, R11 ;  /* 0x0000001504157224 */ /* 0x008fc800078e020b */
[----:B-1----:R-:W-:-:S06]  /*1a50*/  IMAD.WIDE R18, R21, 0x4, R18 ;  /* 0x0000000415127825 */ /* 0x002fcc00078e0212 */
[----:B------:R-:W2:Y:S01]  /*1a60*/  LDG.E R18, desc[UR6][R18.64] ;  /* 0x0000000612127981 */ /* 0x000ea2000c1e1900 */
[----:B0-----:R-:W-:-:S06]  /*1a70*/  IMAD.WIDE R16, R15, 0x4, R16 ;  /* 0x000000040f107825 */ /* 0x001fcc00078e0210 */
[----:B------:R-:W2:Y:S02]  /*1a80*/  LDG.E R17, desc[UR6][R16.64] ;  /* 0x0000000610117981 */ /* 0x000ea4000c1e1900 */
[----:B--2---:R-:W-:-:S07]  /*1a90*/  FFMA R22, R17, R18, R22 ;  /* 0x0000001211167223 */ /* 0x004fce0000000016 */
.L_x_1:
[----:B------:R-:W0:Y:S01]  /*1aa0*/  LDCU UR8, c[0x0][0x3b8] ;  /* 0x00007700ff0877ac */ /* 0x000e220008000800 */
[----:B------:R-:W-:-:S04]  /*1ab0*/  IADD3 R11, PT, PT, R11, 0x1, RZ ;  /* 0x000000010b0b7810 */ /* 0x000fc80007ffe0ff */
[----:B0-----:R-:W-:-:S13]  /*1ac0*/  ISETP.NE.AND P1, PT, R11, UR8, PT ;  /* 0x000000080b007c0c */ /* 0x001fda000bf25270 */
[----:B------:R-:W-:Y:S05]  /*1ad0*/  @P1 BRA `(.L_x_5) ;  /* 0xffffffec00a41947 */ /* 0x000fea000383ffff */
[----:B------:R-:W0:Y:S01]  /*1ae0*/  LDCU UR8, c[0x0][0x3b4] ;  /* 0x00007680ff0877ac */ /* 0x000e220008000800 */
[----:B------:R-:W-:-:S04]  /*1af0*/  IADD3 R7, PT, PT, R7, 0x1, RZ ;  /* 0x0000000107077810 */ /* 0x000fc80007ffe0ff */
[----:B0-----:R-:W-:-:S13]  /*1b00*/  ISETP.NE.AND P0, PT, R7, UR8, PT ;  /* 0x0000000807007c0c */ /* 0x001fda000bf05270 */
[----:B------:R-:W-:Y:S05]  /*1b10*/  @P0 BRA `(.L_x_6) ;  /* 0xffffffec00100947 */ /* 0x000fea000383ffff */
.L_x_0:
[----:B------:R-:W0:Y:S08]  /*1b20*/  LDC R2, c[0x0][0x3a0] ;  /* 0x0000e800ff027b82 */ /* 0x000e300000000800 */
[----:B------:R-:W1:Y:S08]  /*1b30*/  LDC R7, c[0x0][0x3ac] ;  /* 0x0000eb00ff077b82 */ /* 0x000e700000000800 */
[----:B------:R-:W2:Y:S08]  /*1b40*/  LDC R9, c[0x0][0x3b0] ;  /* 0x0000ec00ff097b82 */ /* 0x000eb00000000800 */
[----:B------:R-:W3:Y:S01]  /*1b50*/  LDC.64 R4, c[0x0][0x390] ;  /* 0x0000e400ff047b82 */ /* 0x000ee20000000a00 */
[----:B0-----:R-:W-:-:S04]  /*1b60*/  IMAD R0, R0, R2, R3 ;  /* 0x0000000200007224 */ /* 0x001fc800078e0203 */
[----:B-1----:R-:W-:-:S04]  /*1b70*/  IMAD R0, R0, R7, UR4 ;  /* 0x0000000400007e24 */ /* 0x002fc8000f8e0207 */
[----:B--2---:R-:W-:-:S04]  /*1b80*/  IMAD R3, R0, R9, UR5 ;  /* 0x0000000500037e24 */ /* 0x004fc8000f8e0209 */
[----:B---3--:R-:W-:-:S05]  /*1b90*/  IMAD.WIDE R2, R3, 0x4, R4 ;  /* 0x0000000403027825 */ /* 0x008fca00078e0204 */
[----:B------:R-:W-:Y:S01]  /*1ba0*/  STG.E desc[UR6][R2.64], R22 ;  /* 0x0000001602007986 */ /* 0x000fe2000c101906 */
[----:B------:R-:W-:Y:S05]  /*1bb0*/  EXIT ;  /* 0x000000000000794d */ /* 0x000fea0003800000 */
.L_x_7:
[----:B------:R-:W-:-:S00]  /*1bc0*/  BRA `(.L_x_7) ;  /* 0xfffffffc00fc7947 */ /* 0x000fc0000383ffff */
[----:B------:R-:W-:-:S00]  /*1bd0*/  NOP ;  /* 0x0000000000007918 */ /* 0x000fc00000000000 */
        /* <DEDUP_REMOVED lines=10> */
.L_x_12:


//--------------------- .nv.shared.reserved.0     --------------------------
	.section	.nv.shared.reserved.0,"aw",@nobits
	.weak		__nv_reservedSMEM_offset_0_alias
	.size		__nv_reservedSMEM_offset_0_alias, 0, 64
	.other		__nv_reservedSMEM_offset_0_alias,@"STO_CUDA_RESERVED_SHARED STV_DEFAULT"
__nv_reservedSMEM_offset_0_alias:
	.zero		0
	.zero		64


//--------------------- .nv.constant0._Z23conv_transpose2d_kernelPKfS0_Pfiiiiiiiiiiiiiiiiii --------------------------
	.section	.nv.constant0._Z23conv_transpose2d_kernelPKfS0_Pfiiiiiiiiiiiiiiiiii,"a",@progbits
	.sectionflags	@""
	.align	4
.nv.constant0._Z23conv_transpose2d_kernelPKfS0_Pfiiiiiiiiiiiiiiiiii:
	.zero		992


//--------------------- SYMBOLS --------------------------

	.type		.nv.reservedSmem.offset0,@object
	.size		.nv.reservedSmem.offset0,0x4
